def attn_fwd(
    Q,
    K,
    V,
    Out,
    Lse,
    sm_scale,
    stride_qz,
    stride_qh,
    stride_qm,
    stride_qk,
    stride_kz,
    stride_kh,
    stride_kn,
    stride_kk,
    stride_vz,
    stride_vh,
    stride_vn,
    stride_vk,
    stride_oz,
    stride_oh,
    stride_om,
    stride_ok,
    seqlen_q,
    seqlen_k,
    BLOCK_M: tl.constexpr,
    BLOCK_N: tl.constexpr,
    HEAD_DIM: tl.constexpr,
    CAUSAL: tl.constexpr,
):
    start_m = tl.program_id(0)
    off_hz = tl.program_id(1)
    q_off = off_hz * stride_qh
    k_off = off_hz * stride_kh
    v_off = off_hz * stride_vh
    offs_m = start_m * BLOCK_M + tl.arange(0, BLOCK_M)
    offs_d = tl.arange(0, HEAD_DIM)
    offs_n = tl.arange(0, BLOCK_N)
    q_ptrs = Q + q_off + offs_m[:, None] * stride_qm + offs_d[None, :] * stride_qk
    k_ptrs = K + k_off + offs_d[:, None] * stride_kk + offs_n[None, :] * stride_kn
    v_ptrs = V + v_off + offs_n[:, None] * stride_vn + offs_d[None, :] * stride_vk
    m_i = tl.full([BLOCK_M], float("-inf"), dtype=tl.float32)
    l_i = tl.zeros([BLOCK_M], dtype=tl.float32) + 1.0
    acc = tl.zeros([BLOCK_M, HEAD_DIM], dtype=tl.float32)
    q = tl.load(q_ptrs)
    acc, l_i, m_i = _attn_fwd_inner(
        acc,
        l_i,
        m_i,
        q,
        k_ptrs,
        v_ptrs,
        sm_scale,
        stride_kn,
        stride_vn,
        start_m,
        seqlen_k,
        BLOCK_M,
        BLOCK_N,
        HEAD_DIM,
        CAUSAL,
    )
    acc = acc / l_i[:, None]
    lse = m_i + tl.math.log2(l_i) / 1.4426950408889634
    o_ptrs = (
        Out
        + off_hz * stride_oh
        + offs_m[:, None] * stride_om
        + offs_d[None, :] * stride_ok
    )
    tl.store(o_ptrs, acc.to(Out.dtype.element_ty))
    tl.store(Lse + off_hz * seqlen_q + offs_m, lse)

# config = {"BLOCK_M": 64, "BLOCK_N": 128, "HEAD_DIM": 32, "arch": "sm_90", "causal": true, "dtype": "bf16", "num_stages": 2, "num_warps": 4}
# arch = sm_90


// ===== COMPILED SASS (sm_90a) =====

	.target	sm_90a

	.elftype	@"ET_EXEC"


//--------------------- .note.nv.tkinfo           --------------------------
	.section	.note.nv.tkinfo,"",@"SHT_NOTE"
	.sectionflags	@"SHF_NOTE_NV_TKINFO"
	.tkinfo
        /*0018*/ 	.word	0x00000002
        /*0030*/ 	.string	""
        /*0030*/ 	.string	"ptxas"
        /*0030*/ 	.string	"Cuda compilation tools, release 13.0, V13.0.88"
        /*0030*/ 	.string	"Build cuda_13.0.r13.0/compiler.36424714_0"
        /*0030*/ 	.string	"-v  -suppress-debug-info  -lineinfo  -arch sm_90a "



//--------------------- .note.nv.cuinfo           --------------------------
	.section	.note.nv.cuinfo,"",@"SHT_NOTE"
	.sectionflags	@"SHF_NOTE_NV_CUINFO"
        /*0018*/ 	.short	0x0002
        /*001a*/ 	.short	0x005a
        /*001c*/ 	.short	0x0082
	.zero		2


//--------------------- .nv.info                  --------------------------
	.section	.nv.info,"",@"SHT_CUDA_INFO"
	.align	4


	//----- nvinfo : EIATTR_REGCOUNT
	.align		4
        /*0000*/ 	.byte	0x04, 0x2f
        /*0002*/ 	.short	(.L_2 - .L_1)
	.align		4
.L_1:
        /*0004*/ 	.word	index@(attn_fwd)
        /*0008*/ 	.word	0x000000ff


	//----- nvinfo : EIATTR_FRAME_SIZE
	.align		4
.L_2:
        /*000c*/ 	.byte	0x04, 0x11
        /*000e*/ 	.short	(.L_4 - .L_3)
	.align		4
.L_3:
        /*0010*/ 	.word	index@(attn_fwd)
        /*0014*/ 	.word	0x00000040


	//----- nvinfo : EIATTR_MIN_STACK_SIZE
	.align		4
.L_4:
        /*0018*/ 	.byte	0x04, 0x12
        /*001a*/ 	.short	(.L_6 - .L_5)
	.align		4
.L_5:
        /*001c*/ 	.word	index@(attn_fwd)
        /*0020*/ 	.word	0x00000040
.L_6:


//--------------------- .nv.compat                --------------------------
	.section	.nv.compat,"",@"SHT_CUDA_COMPAT_INFO"
	.align	4
        /*0000*/ 	.byte	0x02, 0x09, 0x01, 0x00, 0x02, 0x02, 0x04, 0x00, 0x02, 0x05, 0x05, 0x00, 0x03, 0x07, 0x01, 0x01
        /*0010*/ 	.byte	0x02, 0x03, 0x00, 0x00, 0x02, 0x06, 0x01, 0x00, 0x04, 0x0b, 0x08, 0x00, 0x00, 0x00, 0x00, 0x00
        /*0020*/ 	.byte	0x00, 0x00, 0x00, 0x00


//--------------------- .nv.info.attn_fwd         --------------------------
	.section	.nv.info.attn_fwd,"",@"SHT_CUDA_INFO"
	.sectionflags	@""
	.align	4


	//----- nvinfo : EIATTR_CUDA_API_VERSION
	.align		4
        /*0000*/ 	.byte	0x04, 0x37
        /*0002*/ 	.short	(.L_8 - .L_7)
.L_7:
        /*0004*/ 	.word	0x00000082


	//----- nvinfo : EIATTR_KPARAM_INFO
	.align		4
.L_8:
        /*0008*/ 	.byte	0x04, 0x17
        /*000a*/ 	.short	(.L_10 - .L_9)
.L_9:
        /*000c*/ 	.word	0x00000000
        /*0010*/ 	.short	0x0019
        /*0012*/ 	.short	0x0080
        /*0014*/ 	.byte	0x00, 0xf4, 0x21, 0x00


	//----- nvinfo : EIATTR_KPARAM_INFO
	.align		4
.L_10:
        /*0018*/ 	.byte	0x04, 0x17
        /*001a*/ 	.short	(.L_12 - .L_11)
.L_11:
        /*001c*/ 	.word	0x00000000
        /*0020*/ 	.short	0x0018
        /*0022*/ 	.short	0x0078
        /*0024*/ 	.byte	0x00, 0xf4, 0x21, 0x00


	//----- nvinfo : EIATTR_KPARAM_INFO
	.align		4
.L_12:
        /*0028*/ 	.byte	0x04, 0x17
        /*002a*/ 	.short	(.L_14 - .L_13)
.L_13:
        /*002c*/ 	.word	0x00000000
        /*0030*/ 	.short	0x0017
        /*0032*/ 	.short	0x0070
        /*0034*/ 	.byte	0x00, 0xf0, 0x11, 0x00


	//----- nvinfo : EIATTR_KPARAM_INFO
	.align		4
.L_14:
        /*0038*/ 	.byte	0x04, 0x17
        /*003a*/ 	.short	(.L_16 - .L_15)
.L_15:
        /*003c*/ 	.word	0x00000000
        /*0040*/ 	.short	0x0016
        /*0042*/ 	.short	0x006c
        /*0044*/ 	.byte	0x00, 0xf0, 0x11, 0x00


	//----- nvinfo : EIATTR_KPARAM_INFO
	.align		4
.L_16:
        /*0048*/ 	.byte	0x04, 0x17
        /*004a*/ 	.short	(.L_18 - .L_17)
.L_17:
        /*004c*/ 	.word	0x00000000
        /*0050*/ 	.short	0x0015
        /*0052*/ 	.short	0x0068
        /*0054*/ 	.byte	0x00, 0xf0, 0x11, 0x00


	//----- nvinfo : EIATTR_KPARAM_INFO
	.align		4
.L_18:
        /*0058*/ 	.byte	0x04, 0x17
        /*005a*/ 	.short	(.L_20 - .L_19)
.L_19:
        /*005c*/ 	.word	0x00000000
        /*0060*/ 	.short	0x0014
        /*0062*/ 	.short	0x0064
        /*0064*/ 	.byte	0x00, 0xf0, 0x11, 0x00


	//----- nvinfo : EIATTR_KPARAM_INFO
	.align		4
.L_20:
        /*0068*/ 	.byte	0x04, 0x17
        /*006a*/ 	.short	(.L_22 - .L_21)
.L_21:
        /*006c*/ 	.word	0x00000000
        /*0070*/ 	.short	0x0013
        /*0072*/ 	.short	0x0060
        /*0074*/ 	.byte	0x00, 0xf0, 0x11, 0x00


	//----- nvinfo : EIATTR_KPARAM_INFO
	.align		4
.L_22:
        /*0078*/ 	.byte	0x04, 0x17
        /*007a*/ 	.short	(.L_24 - .L_23)
.L_23:
        /*007c*/ 	.word	0x00000000
        /*0080*/ 	.short	0x0012
        /*0082*/ 	.short	0x005c
        /*0084*/ 	.byte	0x00, 0xf0, 0x11, 0x00


	//----- nvinfo : EIATTR_KPARAM_INFO
	.align		4
.L_24:
        /*0088*/ 	.byte	0x04, 0x17
        /*008a*/ 	.short	(.L_26 - .L_25)
.L_25:
        /*008c*/ 	.word	0x00000000
        /*0090*/ 	.short	0x0011
        /*0092*/ 	.short	0x0058
        /*0094*/ 	.byte	0x00, 0xf0, 0x11, 0x00


	//----- nvinfo : EIATTR_KPARAM_INFO
	.align		4
.L_26:
        /*0098*/ 	.byte	0x04, 0x17
        /*009a*/ 	.short	(.L_28 - .L_27)
.L_27:
        /*009c*/ 	.word	0x00000000
        /*00a0*/ 	.short	0x0010
        /*00a2*/ 	.short	0x0054
        /*00a4*/ 	.byte	0x00, 0xf0, 0x11, 0x00


	//----- nvinfo : EIATTR_KPARAM_INFO
	.align		4
.L_28:
        /*00a8*/ 	.byte	0x04, 0x17
        /*00aa*/ 	.short	(.L_30 - .L_29)
.L_29:
        /*00ac*/ 	.word	0x00000000
        /*00b0*/ 	.short	0x000f
        /*00b2*/ 	.short	0x0050
        /*00b4*/ 	.byte	0x00, 0xf0, 0x11, 0x00


	//----- nvinfo : EIATTR_KPARAM_INFO
	.align		4
.L_30:
        /*00b8*/ 	.byte	0x04, 0x17
        /*00ba*/ 	.short	(.L_32 - .L_31)
.L_31:
        /*00bc*/ 	.word	0x00000000
        /*00c0*/ 	.short	0x000e
        /*00c2*/ 	.short	0x004c
        /*00c4*/ 	.byte	0x00, 0xf0, 0x11, 0x00


	//----- nvinfo : EIATTR_KPARAM_INFO
	.align		4
.L_32:
        /*00c8*/ 	.byte	0x04, 0x17
        /*00ca*/ 	.short	(.L_34 - .L_33)
.L_33:
        /*00cc*/ 	.word	0x00000000
        /*00d0*/ 	.short	0x000d
        /*00d2*/ 	.short	0x0048
        /*00d4*/ 	.byte	0x00, 0xf0, 0x11, 0x00


	//----- nvinfo : EIATTR_KPARAM_INFO
	.align		4
.L_34:
        /*00d8*/ 	.byte	0x04, 0x17
        /*00da*/ 	.short	(.L_36 - .L_35)
.L_35:
        /*00dc*/ 	.word	0x00000000
        /*00e0*/ 	.short	0x000c
        /*00e2*/ 	.short	0x0044
        /*00e4*/ 	.byte	0x00, 0xf0, 0x11, 0x00


	//----- nvinfo : EIATTR_KPARAM_INFO
	.align		4
.L_36:
        /*00e8*/ 	.byte	0x04, 0x17
        /*00ea*/ 	.short	(.L_38 - .L_37)
.L_37:
        /*00ec*/ 	.word	0x00000000
        /*00f0*/ 	.short	0x000b
        /*00f2*/ 	.short	0x0040
        /*00f4*/ 	.byte	0x00, 0xf0, 0x11, 0x00


	//----- nvinfo : EIATTR_KPARAM_INFO
	.align		4
.L_38:
        /*00f8*/ 	.byte	0x04, 0x17
        /*00fa*/ 	.short	(.L_40 - .L_39)
.L_39:
        /*00fc*/ 	.word	0x00000000
        /*0100*/ 	.short	0x000a
        /*0102*/ 	.short	0x003c
        /*0104*/ 	.byte	0x00, 0xf0, 0x11, 0x00


	//----- nvinfo : EIATTR_KPARAM_INFO
	.align		4
.L_40:
        /*0108*/ 	.byte	0x04, 0x17
        /*010a*/ 	.short	(.L_42 - .L_41)
.L_41:
        /*010c*/ 	.word	0x00000000
        /*0110*/ 	.short	0x0009
        /*0112*/ 	.short	0x0038
        /*0114*/ 	.byte	0x00, 0xf0, 0x11, 0x00


	//----- nvinfo : EIATTR_KPARAM_INFO
	.align		4
.L_42:
        /*0118*/ 	.byte	0x04, 0x17
        /*011a*/ 	.short	(.L_44 - .L_43)
.L_43:
        /*011c*/ 	.word	0x00000000
        /*0120*/ 	.short	0x0008
        /*0122*/ 	.short	0x0034
        /*0124*/ 	.byte	0x00, 0xf0, 0x11, 0x00


	//----- nvinfo : EIATTR_KPARAM_INFO
	.align		4
.L_44:
        /*0128*/ 	.byte	0x04, 0x17
        /*012a*/ 	.short	(.L_46 - .L_45)
.L_45:
        /*012c*/ 	.word	0x00000000
        /*0130*/ 	.short	0x0007
        /*0132*/ 	.short	0x0030
        /*0134*/ 	.byte	0x00, 0xf0, 0x11, 0x00


	//----- nvinfo : EIATTR_KPARAM_INFO
	.align		4
.L_46:
        /*0138*/ 	.byte	0x04, 0x17
        /*013a*/ 	.short	(.L_48 - .L_47)
.L_47:
        /*013c*/ 	.word	0x00000000
        /*0140*/ 	.short	0x0006
        /*0142*/ 	.short	0x002c
        /*0144*/ 	.byte	0x00, 0xf0, 0x11, 0x00


	//----- nvinfo : EIATTR_KPARAM_INFO
	.align		4
.L_48:
        /*0148*/ 	.byte	0x04, 0x17
        /*014a*/ 	.short	(.L_50 - .L_49)
.L_49:
        /*014c*/ 	.word	0x00000000
        /*0150*/ 	.short	0x0005
        /*0152*/ 	.short	0x0028
        /*0154*/ 	.byte	0x00, 0xf0, 0x11, 0x00


	//----- nvinfo : EIATTR_KPARAM_INFO
	.align		4
.L_50:
        /*0158*/ 	.byte	0x04, 0x17
        /*015a*/ 	.short	(.L_52 - .L_51)
.L_51:
        /*015c*/ 	.word	0x00000000
        /*0160*/ 	.short	0x0004
        /*0162*/ 	.short	0x0020
        /*0164*/ 	.byte	0x00, 0xf4, 0x21, 0x00


	//----- nvinfo : EIATTR_KPARAM_INFO
	.align		4
.L_52:
        /*0168*/ 	.byte	0x04, 0x17
        /*016a*/ 	.short	(.L_54 - .L_53)
.L_53:
        /*016c*/ 	.word	0x00000000
        /*0170*/ 	.short	0x0003
        /*0172*/ 	.short	0x0018
        /*0174*/ 	.byte	0x00, 0xf4, 0x21, 0x00


	//----- nvinfo : EIATTR_KPARAM_INFO
	.align		4
.L_54:
        /*0178*/ 	.byte	0x04, 0x17
        /*017a*/ 	.short	(.L_56 - .L_55)
.L_55:
        /*017c*/ 	.word	0x00000000
        /*0180*/ 	.short	0x0002
        /*0182*/ 	.short	0x0010
        /*0184*/ 	.byte	0x00, 0xf4, 0x21, 0x00


	//----- nvinfo : EIATTR_KPARAM_INFO
	.align		4
.L_56:
        /*0188*/ 	.byte	0x04, 0x17
        /*018a*/ 	.short	(.L_58 - .L_57)
.L_57:
        /*018c*/ 	.word	0x00000000
        /*0190*/ 	.short	0x0001
        /*0192*/ 	.short	0x0008
        /*0194*/ 	.byte	0x00, 0xf4, 0x21, 0x00


	//----- nvinfo : EIATTR_KPARAM_INFO
	.align		4
.L_58:
        /*0198*/ 	.byte	0x04, 0x17
        /*019a*/ 	.short	(.L_60 - .L_59)
.L_59:
        /*019c*/ 	.word	0x00000000
        /*01a0*/ 	.short	0x0000
        /*01a2*/ 	.short	0x0000
        /*01a4*/ 	.byte	0x00, 0xf4, 0x21, 0x00


	//----- nvinfo : EIATTR_SPARSE_MMA_MASK
	.align		4
.L_60:
        /*01a8*/ 	.byte	0x03, 0x50
        /*01aa*/ 	.short	0x0000


	//----- nvinfo : EIATTR_MAXREG_COUNT
	.align		4
        /*01ac*/ 	.byte	0x03, 0x1b
        /*01ae*/ 	.short	0x00ff


	//----- nvinfo : EIATTR_NUM_BARRIERS
	.align		4
        /*01b0*/ 	.byte	0x02, 0x4c
        /*01b2*/ 	.byte	0x01
	.zero		1


	//----- nvinfo : EIATTR_ANNOTATIONS
	.align		4
        /*01b4*/ 	.byte	0x04, 0x55
        /*01b6*/ 	.short	(.L_62 - .L_61)


	//   ....[0]....
.L_61:
        /*01b8*/ 	.word	0x00000001
        /*01bc*/ 	.byte	0x90, 0x09, 0x00, 0x00, 0x01, 0x00, 0x00, 0x00, 0x60, 0x0c, 0x00, 0x00, 0x01, 0x00, 0x00, 0x00
        /*01cc*/ 	.byte	0xe0, 0x0c, 0x00, 0x00, 0x01, 0x00, 0x00, 0x00, 0x30, 0x0d, 0x00, 0x00, 0x01, 0x00, 0x00, 0x00
        /*01dc*/ 	.byte	0xc0, 0x0d, 0x00, 0x00, 0x01, 0x00, 0x00, 0x00, 0x50, 0x13, 0x00, 0x00, 0x01, 0x00, 0x00, 0x00
        /*01ec*/ 	.byte	0x70, 0x14, 0x00, 0x00, 0x01, 0x00, 0x00, 0x00, 0xb0, 0x14, 0x00, 0x00, 0x01, 0x00, 0x00, 0x00
        /*01fc*/ 	.byte	0x70, 0x19, 0x00, 0x00, 0x01, 0x00, 0x00, 0x00, 0x80, 0x19, 0x00, 0x00, 0x01, 0x00, 0x00, 0x00
        /*020c*/ 	.byte	0x90, 0x19, 0x00, 0x00, 0x01, 0x00, 0x00, 0x00, 0xa0, 0x19, 0x00, 0x00, 0x01, 0x00, 0x00, 0x00
        /*021c*/ 	.byte	0xb0, 0x19, 0x00, 0x00, 0x01, 0x00, 0x00, 0x00, 0xc0, 0x19, 0x00, 0x00, 0x01, 0x00, 0x00, 0x00
        /*022c*/ 	.byte	0xd0, 0x19, 0x00, 0x00, 0x01, 0x00, 0x00, 0x00, 0xf0, 0x48, 0x00, 0x00


	//----- nvinfo : EIATTR_MERCURY_ISA_VERSION
	.align		4
.L_62:
        /*0238*/ 	.byte	0x03, 0x5f
        /*023a*/ 	.short	0x0101


	//----- nvinfo : EIATTR_COOP_GROUP_MASK_REGIDS
	.align		4
        /*023c*/ 	.byte	0x04, 0x29
        /*023e*/ 	.short	(.L_64 - .L_63)


	//   ....[0]....
.L_63:
        /*0240*/ 	.word	0xffffffff


	//   ....[1]....
        /*0244*/ 	.word	0xffffffff


	//   ....[2]....
        /*0248*/ 	.word	0xffffffff


	//   ....[3]....
        /*024c*/ 	.word	0xffffffff


	//   ....[4]....
        /*0250*/ 	.word	0xffffffff


	//   ....[5]....
        /*0254*/ 	.word	0xffffffff


	//   ....[6]....
        /*0258*/ 	.word	0xffffffff


	//   ....[7]....
        /*025c*/ 	.word	0xffffffff


	//----- nvinfo : EIATTR_COOP_GROUP_INSTR_OFFSETS
	.align		4
.L_64:
        /*0260*/ 	.byte	0x04, 0x28
        /*0262*/ 	.short	(.L_66 - .L_65)


	//   ....[0]....
.L_65:
        /*0264*/ 	.word	0x00003590


	//   ....[1]....
        /*0268*/ 	.word	0x000036e0


	//   ....[2]....
        /*026c*/ 	.word	0x00003f00


	//   ....[3]....
        /*0270*/ 	.word	0x00003ff0


	//   ....[4]....
        /*0274*/ 	.word	0x000052e0


	//   ....[5]....
        /*0278*/ 	.word	0x000052f0


	//   ....[6]....
        /*027c*/ 	.word	0x00005330


	//   ....[7]....
        /*0280*/ 	.word	0x00005340


	//----- nvinfo : EIATTR_EXIT_INSTR_OFFSETS
	.align		4
.L_66:
        /*0284*/ 	.byte	0x04, 0x1c
        /*0286*/ 	.short	(.L_68 - .L_67)


	//   ....[0]....
.L_67:
        /*0288*/ 	.word	0x000064e0


	//   ....[1]....
        /*028c*/ 	.word	0x00006510


	//----- nvinfo : EIATTR_REQNTID
	.align		4
.L_68:
        /*0290*/ 	.byte	0x04, 0x10
        /*0292*/ 	.short	(.L_70 - .L_69)
.L_69:
        /*0294*/ 	.word	0x00000080
        /*0298*/ 	.word	0x00000001
        /*029c*/ 	.word	0x00000001


	//----- nvinfo : EIATTR_CBANK_PARAM_SIZE
	.align		4
.L_70:
        /*02a0*/ 	.byte	0x03, 0x19
        /*02a2*/ 	.short	0x0088


	//----- nvinfo : EIATTR_PARAM_CBANK
	.align		4
        /*02a4*/ 	.byte	0x04, 0x0a
        /*02a6*/ 	.short	(.L_72 - .L_71)
	.align		4
.L_71:
        /*02a8*/ 	.word	index@(.nv.constant0.attn_fwd)
        /*02ac*/ 	.short	0x0210
        /*02ae*/ 	.short	0x0088


	//----- nvinfo : EIATTR_SW_WAR
	.align		4
.L_72:
        /*02b0*/ 	.byte	0x04, 0x36
        /*02b2*/ 	.short	(.L_74 - .L_73)
.L_73:
        /*02b4*/ 	.word	0x00000008
.L_74:


//--------------------- .nv.callgraph             --------------------------
	.section	.nv.callgraph,"",@"SHT_CUDA_CALLGRAPH"
	.align	4
	.sectionentsize	8
	.align		4
        /*0000*/ 	.word	0x00000000
	.align		4
        /*0004*/ 	.word	0xffffffff
	.align		4
        /*0008*/ 	.word	0x00000000
	.align		4
        /*000c*/ 	.word	0xfffffffe
	.align		4
        /*0010*/ 	.word	0x00000000
	.align		4
        /*0014*/ 	.word	0xfffffffd
	.align		4
        /*0018*/ 	.word	0x00000000
	.align		4
        /*001c*/ 	.word	0xfffffffc


//--------------------- .nv.constant4             --------------------------
	.section	.nv.constant4,"a",@progbits
	.align	8
	.align		8
.nv.constant4:
        /*0000*/ 	.dword	_$_str


//--------------------- .text.attn_fwd            --------------------------
	.section	.text.attn_fwd,"ax",@progbits
	.align	128
        .global         attn_fwd
        .type           attn_fwd,@function
        .size           attn_fwd,(.L_x_3 - attn_fwd)
        .other          attn_fwd,@"STO_CUDA_ENTRY STV_DEFAULT"
attn_fwd:
.text.attn_fwd:
[----:B------:R-:W0:Y:S01]  /*0000*/  LDC R1, c[0x0][0x28] ;  /* 0x00000a00ff017b82 */ /* 0x000e220000000800 */
[----:B------:R-:W1:Y:S07]  /*0010*/  S2R R0, SR_CTAID.X ;  /* 0x0000000000007919 */ /* 0x000e6e0000002500 */
[----:B------:R-:W2:Y:S01]  /*0020*/  S2UR UR5, SR_CTAID.Y ;  /* 0x00000000000579c3 */ /* 0x000ea20000002600 */
[----:B------:R-:W-:Y:S01]  /*0030*/  ULDC.64 UR6, c[0x0][0x240] ;  /* 0x0000900000067ab9 */ /* 0x000fe20000000a00 */
[----:B------:R-:W-:Y:S01]  /*0040*/  ULDC.64 UR16, c[0x0][0x208] ;  /* 0x0000820000107ab9 */ /* 0x000fe20000000a00 */
[----:B------:R-:W3:Y:S01]  /*0050*/  S2R R29, SR_TID.X ;  /* 0x00000000001d7919 */ /* 0x000ee20000002100 */
[----:B0-----:R-:W-:-:S04]  /*0060*/  VIADD R1, R1, 0xffffffc0 ;  /* 0xffffffc001017836 */ /* 0x001fc80000000000 */
[----:B------:R-:W0:Y:S08]  /*0070*/  LDC R32, c[0x0][0x248] ;  /* 0x00009200ff207b82 */ /* 0x000e300000000800 */
[----:B------:R-:W4:Y:S01]  /*0080*/  LDC.64 R8, c[0x0][0x210] ;  /* 0x00008400ff087b82 */ /* 0x000f220000000a00 */
[----:B--2---:R-:W-:-:S04]  /*0090*/  UIMAD UR6, UR5, UR6, URZ ;  /* 0x00000006050672a4 */ /* 0x004fc8000f8e023f */
[----:B------:R-:W-:Y:S01]  /*00a0*/  USHF.L.U32 UR4, UR6, 0x1, URZ ;  /* 0x0000000106047899 */ /* 0x000fe2000800063f */
[----:B-1----:R-:W-:Y:S01]  /*00b0*/  IMAD.SHL.U32 R0, R0, 0x40, RZ ;  /* 0x0000004000007824 */ /* 0x002fe200078e00ff */
[----:B---3--:R-:W-:-:S04]  /*00c0*/  SHF.R.U32.HI R4, RZ, 0x6, R29 ;  /* 0x00000006ff047819 */ /* 0x008fc8000001161d */
[----:B------:R-:W-:Y:S02]  /*00d0*/  LOP3.LUT R252, R0, 0x3f, R29, 0xf8, !PT ;  /* 0x0000003f00fc7812 */ /* 0x000fe400078ef81d */
[----:B------:R-:W-:-:S03]  /*00e0*/  SGXT.U32 R4, R4, 0x1 ;  /* 0x000000010404781a */ /* 0x000fc60000000000 */
[----:B------:R-:W-:Y:S01]  /*00f0*/  IMAD R2, R252, UR7, RZ ;  /* 0x00000007fc027c24 */ /* 0x000fe2000f8e02ff */
[----:B------:R-:W-:Y:S01]  /*0100*/  UIMAD.WIDE UR6, UR6, 0x2, URZ ;  /* 0x00000002060678a5 */ /* 0x000fe2000f8e023f */
[----:B0-----:R-:W-:Y:S02]  /*0110*/  IMAD R5, R4, R32, RZ ;  /* 0x0000002004057224 */ /* 0x001fe400078e02ff */
[----:B------:R-:W-:Y:S02]  /*0120*/  IMAD.SHL.U32 R3, R2, 0x2, RZ ;  /* 0x0000000202037824 */ /* 0x000fe400078e00ff */
[----:B------:R-:W-:Y:S02]  /*0130*/  IMAD R7, R32, 0x2, R5 ;  /* 0x0000000220077824 */ /* 0x000fe400078e0205 */
[----:B------:R-:W-:Y:S01]  /*0140*/  IMAD.HI R2, R2, 0x2, RZ ;  /* 0x0000000202027827 */ /* 0x000fe200078e02ff */
[----:B----4-:R-:W-:-:S03]  /*0150*/  IADD3 R28, P0, P1, R3, UR4, R8 ;  /* 0x00000004031c7c10 */ /* 0x010fc6000f91e008 */
[----:B------:R-:W-:Y:S01]  /*0160*/  IMAD R8, R32, 0x2, R7 ;  /* 0x0000000220087824 */ /* 0x000fe200078e0207 */
[----:B------:R-:W-:Y:S02]  /*0170*/  IADD3.X R30, R2, UR7, R9, P0, P1 ;  /* 0x00000007021e7c10 */ /* 0x000fe400087e2409 */
[-C--:B------:R-:W-:Y:S01]  /*0180*/  LEA R2, P0, R5, R28.reuse, 0x1 ;  /* 0x0000001c05027211 */ /* 0x080fe200078008ff */
[C---:B------:R-:W-:Y:S01]  /*0190*/  IMAD R9, R32.reuse, 0x2, R8 ;  /* 0x0000000220097824 */ /* 0x040fe200078e0208 */
[----:B------:R-:W-:Y:S02]  /*01a0*/  LEA R4, P1, R7, R28, 0x1 ;  /* 0x0000001c07047211 */ /* 0x000fe400078208ff */
[----:B------:R-:W-:Y:S01]  /*01b0*/  LEA.HI.X.SX32 R3, R5, R30, 0x1, P0 ;  /* 0x0000001e05037211 */ /* 0x000fe200000f0eff */
[----:B------:R-:W-:Y:S01]  /*01c0*/  IMAD R11, R32, 0x2, R9 ;  /* 0x00000002200b7824 */ /* 0x000fe200078e0209 */
[----:B------:R-:W-:Y:S02]  /*01d0*/  LEA R6, P0, R8, R28, 0x1 ;  /* 0x0000001c08067211 */ /* 0x000fe400078008ff */
[-C--:B------:R-:W-:Y:S01]  /*01e0*/  LEA.HI.X.SX32 R5, R7, R30.reuse, 0x1, P1 ;  /* 0x0000001e07057211 */ /* 0x080fe200008f0eff */
[----:B------:R-:W-:Y:S01]  /*01f0*/  IMAD R12, R32, 0x2, R11 ;  /* 0x00000002200c7824 */ /* 0x000fe200078e020b */
[----:B------:R-:W-:Y:S01]  /*0200*/  LEA.HI.X.SX32 R7, R8, R30, 0x1, P0 ;  /* 0x0000001e08077211 */ /* 0x000fe200000f0eff */
[----:B------:R0:W2:Y:S01]  /*0210*/  LDG.E.U16 R18, desc[UR16][R2.64] ;  /* 0x0000001002127981 */ /* 0x0000a2000c1e1500 */
[----:B------:R-:W-:Y:S01]  /*0220*/  LEA R8, P0, R9, R28, 0x1 ;  /* 0x0000001c09087211 */ /* 0x000fe200078008ff */
[----:B------:R-:W-:-:S02]  /*0230*/  IMAD R13, R32, 0x2, R12 ;  /* 0x00000002200d7824 */ /* 0x000fc400078e020c */
[----:B------:R1:W3:Y:S01]  /*0240*/  LDG.E.U16 R19, desc[UR16][R4.64] ;  /* 0x0000001004137981 */ /* 0x0002e2000c1e1500 */
[----:B------:R-:W-:Y:S01]  /*0250*/  LEA.HI.X.SX32 R9, R9, R30, 0x1, P0 ;  /* 0x0000001e09097211 */ /* 0x000fe200000f0eff */
[----:B------:R-:W-:Y:S01]  /*0260*/  IMAD R14, R32, 0x2, R13 ;  /* 0x00000002200e7824 */ /* 0x000fe200078e020d */
[CC--:B------:R-:W-:Y:S01]  /*0270*/  LEA R10, P1, R11.reuse, R28.reuse, 0x1 ;  /* 0x0000001c0b0a7211 */ /* 0x0c0fe200078208ff */
[----:B------:R4:W5:Y:S01]  /*0280*/  LDG.E.U16 R20, desc[UR16][R6.64] ;  /* 0x0000001006147981 */ /* 0x000962000c1e1500 */
[C---:B0-----:R-:W-:Y:S02]  /*0290*/  LEA R2, P0, R12.reuse, R28, 0x1 ;  /* 0x0000001c0c027211 */ /* 0x041fe400078008ff */
[-C--:B------:R-:W-:Y:S01]  /*02a0*/  LEA.HI.X.SX32 R11, R11, R30.reuse, 0x1, P1 ;  /* 0x0000001e0b0b7211 */ /* 0x080fe200008f0eff */
[----:B------:R0:W5:Y:S01]  /*02b0*/  LDG.E.U16 R21, desc[UR16][R8.64] ;  /* 0x0000001008157981 */ /* 0x000162000c1e1500 */
[----:B------:R-:W-:Y:S01]  /*02c0*/  LEA.HI.X.SX32 R3, R12, R30, 0x1, P0 ;  /* 0x0000001e0c037211 */ /* 0x000fe200000f0eff */
[C---:B------:R-:W-:Y:S01]  /*02d0*/  IMAD R12, R32.reuse, 0x2, R14 ;  /* 0x00000002200c7824 */ /* 0x040fe200078e020e */
[C---:B-1----:R-:W-:Y:S01]  /*02e0*/  LEA R4, P0, R13.reuse, R28, 0x1 ;  /* 0x0000001c0d047211 */ /* 0x042fe200078008ff */
[----:B------:R1:W3:Y:S03]  /*02f0*/  LDG.E.U16 R22, desc[UR16][R10.64] ;  /* 0x000000100a167981 */ /* 0x0002e6000c1e1500 */
[----:B------:R-:W-:Y:S01]  /*0300*/  LEA.HI.X.SX32 R5, R13, R30, 0x1, P0 ;  /* 0x0000001e0d057211 */ /* 0x000fe200000f0eff */
[----:B------:R-:W-:Y:S01]  /*0310*/  IMAD R13, R32, 0x2, R12 ;  /* 0x00000002200d7824 */ /* 0x000fe200078e020c */
[-C--:B----4-:R-:W-:Y:S01]  /*0320*/  LEA R6, P0, R14, R28.reuse, 0x1 ;  /* 0x0000001c0e067211 */ /* 0x090fe200078008ff */
[----:B------:R4:W5:Y:S01]  /*0330*/  LDG.E.U16 R23, desc[UR16][R2.64] ;  /* 0x0000001002177981 */ /* 0x000962000c1e1500 */
[----:B0-----:R-:W-:Y:S01]  /*0340*/  LEA R8, P1, R12, R28, 0x1 ;  /* 0x0000001c0c087211 */ /* 0x001fe200078208ff */
[----:B------:R-:W-:Y:S01]  /*0350*/  IMAD R16, R32, 0x2, R13 ;  /* 0x0000000220107824 */ /* 0x000fe200078e020d */
[----:B------:R-:W-:Y:S01]  /*0360*/  LEA.HI.X.SX32 R7, R14, R30, 0x1, P0 ;  /* 0x0000001e0e077211 */ /* 0x000fe200000f0eff */
[----:B------:R0:W5:Y:S01]  /*0370*/  LDG.E.U16 R24, desc[UR16][R4.64] ;  /* 0x0000001004187981 */ /* 0x000162000c1e1500 */
[C---:B-1----:R-:W-:Y:S01]  /*0380*/  LEA R10, P0, R13.reuse, R28, 0x1 ;  /* 0x0000001c0d0a7211 */ /* 0x042fe200078008ff */
[----:B------:R-:W-:Y:S01]  /*0390*/  IMAD R17, R32, 0x2, R16 ;  /* 0x0000000220117824 */ /* 0x000fe200078e0210 */
[-C--:B------:R-:W-:Y:S01]  /*03a0*/  LEA.HI.X.SX32 R9, R12, R30.reuse, 0x1, P1 ;  /* 0x0000001e0c097211 */ /* 0x080fe200008f0eff */
[----:B------:R1:W5:Y:S02]  /*03b0*/  LDG.E.U16 R25, desc[UR16][R6.64] ;  /* 0x0000001006197981 */ /* 0x000364000c1e1500 */
[C---:B------:R-:W-:Y:S01]  /*03c0*/  IMAD R14, R32.reuse, 0x2, R17 ;  /* 0x00000002200e7824 */ /* 0x040fe200078e0211 */
[----:B------:R-:W-:Y:S01]  /*03d0*/  LEA.HI.X.SX32 R11, R13, R30, 0x1, P0 ;  /* 0x0000001e0d0b7211 */ /* 0x000fe200000f0eff */
[----:B------:R1:W5:Y:S02]  /*03e0*/  LDG.E.U16 R26, desc[UR16][R8.64] ;  /* 0x00000010081a7981 */ /* 0x000364000c1e1500 */
[----:B----4-:R-:W-:Y:S01]  /*03f0*/  IMAD R3, R32, 0x2, R14 ;  /* 0x0000000220037824 */ /* 0x010fe200078e020e */
[C---:B------:R-:W-:Y:S01]  /*0400*/  LEA R12, P0, R14.reuse, R28, 0x1 ;  /* 0x0000001c0e0c7211 */ /* 0x040fe200078008ff */
[----:B------:R4:W5:Y:S03]  /*0410*/  LDG.E.U16 R27, desc[UR16][R10.64] ;  /* 0x000000100a1b7981 */ /* 0x000966000c1e1500 */
[----:B------:R-:W-:Y:S01]  /*0420*/  LEA.HI.X.SX32 R13, R14, R30, 0x1, P0 ;  /* 0x0000001e0e0d7211 */ /* 0x000fe200000f0eff */
[----:B0-----:R-:W-:Y:S01]  /*0430*/  IMAD R5, R32, 0x2, R3 ;  /* 0x0000000220057824 */ /* 0x001fe200078e0203 */
[----:B------:R-:W-:-:S02]  /*0440*/  LEA R14, P1, R3, R28, 0x1 ;  /* 0x0000001c030e7211 */ /* 0x000fc400078208ff */
[C---:B------:R-:W-:Y:S01]  /*0450*/  LEA R2, P0, R16.reuse, R28, 0x1 ;  /* 0x0000001c10027211 */ /* 0x040fe200078008ff */
[----:B------:R-:W5:Y:S01]  /*0460*/  LDG.E.U16 R12, desc[UR16][R12.64] ;  /* 0x000000100c0c7981 */ /* 0x000f62000c1e1500 */
[-C--:B------:R-:W-:Y:S02]  /*0470*/  LEA.HI.X.SX32 R15, R3, R30.reuse, 0x1, P1 ;  /* 0x0000001e030f7211 */ /* 0x080fe400008f0eff */
[----:B------:R-:W-:Y:S01]  /*0480*/  LEA.HI.X.SX32 R3, R16, R30, 0x1, P0 ;  /* 0x0000001e10037211 */ /* 0x000fe200000f0eff */
[----:B------:R-:W-:Y:S01]  /*0490*/  IMAD R16, R32, 0x2, R5 ;  /* 0x0000000220107824 */ /* 0x000fe200078e0205 */
[-C--:B-1----:R-:W-:Y:S01]  /*04a0*/  LEA R6, P1, R5, R28.reuse, 0x1 ;  /* 0x0000001c05067211 */ /* 0x082fe200078208ff */
[----:B------:R-:W5:Y:S01]  /*04b0*/  LDG.E.U16 R14, desc[UR16][R14.64] ;  /* 0x000000100e0e7981 */ /* 0x000f62000c1e1500 */
[----:B------:R-:W-:Y:S02]  /*04c0*/  LEA R4, P0, R17, R28, 0x1 ;  /* 0x0000001c11047211 */ /* 0x000fe400078008ff */
[----:B------:R-:W-:Y:S01]  /*04d0*/  LEA.HI.X.SX32 R7, R5, R30, 0x1, P1 ;  /* 0x0000001e05077211 */ /* 0x000fe200008f0eff */
[----:B------:R-:W5:Y:S01]  /*04e0*/  LDG.E.U16 R2, desc[UR16][R2.64] ;  /* 0x0000001002027981 */ /* 0x000f62000c1e1500 */
[----:B------:R-:W-:-:S02]  /*04f0*/  LEA R8, P1, R16, R28, 0x1 ;  /* 0x0000001c10087211 */ /* 0x000fc400078208ff */
[-C--:B------:R-:W-:Y:S02]  /*0500*/  LEA.HI.X.SX32 R5, R17, R30.reuse, 0x1, P0 ;  /* 0x0000001e11057211 */ /* 0x080fe400000f0eff */
[----:B------:R-:W-:Y:S01]  /*0510*/  LEA.HI.X.SX32 R9, R16, R30, 0x1, P1 ;  /* 0x0000001e10097211 */ /* 0x000fe200008f0eff */
[----:B------:R0:W5:Y:S04]  /*0520*/  LDG.E.U16 R7, desc[UR16][R6.64] ;  /* 0x0000001006077981 */ /* 0x000168000c1e1500 */
[----:B------:R-:W5:Y:S04]  /*0530*/  LDG.E.U16 R4, desc[UR16][R4.64] ;  /* 0x0000001004047981 */ /* 0x000f68000c1e1500 */
[----:B------:R1:W5:Y:S01]  /*0540*/  LDG.E.U16 R8, desc[UR16][R8.64] ;  /* 0x0000001008087981 */ /* 0x000362000c1e1500 */
[----:B------:R-:W1:Y:S01]  /*0550*/  S2UR UR4, SR_CgaCtaId ;  /* 0x00000000000479c3 */ /* 0x000e620000008800 */
[----:B----4-:R-:W-:-:S02]  /*0560*/  LOP3.LUT R10, R29, 0x3f, RZ, 0xc0, !PT ;  /* 0x0000003f1d0a7812 */ /* 0x010fc400078ec0ff */
[----:B------:R-:W-:Y:S01]  /*0570*/  SHF.R.S32.HI R11, RZ, 0x6, R29 ;  /* 0x00000006ff0b7819 */ /* 0x000fe2000001141d */
[----:B------:R-:W-:Y:S02]  /*0580*/  VIADD R104, R0, 0x40 ;  /* 0x0000004000687836 */ /* 0x000fe40000000000 */
[----:B------:R-:W-:Y:S01]  /*0590*/  IMAD.SHL.U32 R10, R10, 0x2, RZ ;  /* 0x000000020a0a7824 */ /* 0x000fe200078e00ff */
[----:B------:R-:W-:Y:S01]  /*05a0*/  SGXT R11, R11, 0x1 ;  /* 0x000000010b0b781a */ /* 0x000fe20000000200 */
[----:B------:R-:W-:Y:S01]  /*05b0*/  UMOV UR10, 0x400 ;  /* 0x00000400000a7882 */ /* 0x000fe20000000000 */
[----:B------:R-:W-:Y:S02]  /*05c0*/  ISETP.GE.AND P0, PT, R104, 0x1, PT ;  /* 0x000000016800780c */ /* 0x000fe40003f06270 */
[----:B------:R-:W-:-:S04]  /*05d0*/  LOP3.LUT R11, R10, 0x90, R11, 0x78, !PT ;  /* 0x000000900a0b7812 */ /* 0x000fc800078e780b */
[C---:B0-----:R-:W-:Y:S02]  /*05e0*/  LOP3.LUT R6, R11.reuse, 0x20, RZ, 0x3c, !PT ;  /* 0x000000200b067812 */ /* 0x041fe400078e3cff */
[C---:B------:R-:W-:Y:S01]  /*05f0*/  LOP3.LUT R3, R11.reuse, 0x40, RZ, 0x3c, !PT ;  /* 0x000000400b037812 */ /* 0x040fe200078e3cff */
[----:B-1----:R-:W-:Y:S01]  /*0600*/  ULEA UR10, UR4, UR10, 0x18 ;  /* 0x0000000a040a7291 */ /* 0x002fe2000f8ec03f */
[----:B------:R-:W-:Y:S01]  /*0610*/  LOP3.LUT R9, R11, 0x60, RZ, 0x3c, !PT ;  /* 0x000000600b097812 */ /* 0x000fe200078e3cff */
[----:B------:R-:W-:Y:S01]  /*0620*/  IMAD.MOV.U32 R56, RZ, RZ, -0x800000 ;  /* 0xff800000ff387424 */ /* 0x000fe200078e00ff */
[----:B------:R-:W-:Y:S01]  /*0630*/  CS2R R88, SRZ ;  /* 0x0000000000587805 */ /* 0x000fe2000001ff00 */
[----:B------:R-:W-:Y:S01]  /*0640*/  IMAD.MOV.U32 R5, RZ, RZ, 0x3f800000 ;  /* 0x3f800000ff057424 */ /* 0x000fe200078e00ff */
[----:B------:R-:W-:Y:S01]  /*0650*/  CS2R R90, SRZ ;  /* 0x00000000005a7805 */ /* 0x000fe2000001ff00 */
[----:B------:R-:W-:Y:S01]  /*0660*/  IMAD.MOV.U32 R81, RZ, RZ, -0x800000 ;  /* 0xff800000ff517424 */ /* 0x000fe200078e00ff */
[----:B------:R-:W-:-:S02]  /*0670*/  CS2R R92, SRZ ;  /* 0x00000000005c7805 */ /* 0x000fc4000001ff00 */
[----:B------:R-:W-:Y:S02]  /*0680*/  CS2R R94, SRZ ;  /* 0x00000000005e7805 */ /* 0x000fe4000001ff00 */
[----:B------:R-:W-:Y:S02]  /*0690*/  CS2R R96, SRZ ;  /* 0x0000000000607805 */ /* 0x000fe4000001ff00 */
[----:B------:R-:W-:Y:S02]  /*06a0*/  CS2R R98, SRZ ;  /* 0x0000000000627805 */ /* 0x000fe4000001ff00 */
[----:B------:R-:W-:Y:S02]  /*06b0*/  CS2R R100, SRZ ;  /* 0x0000000000647805 */ /* 0x000fe4000001ff00 */
[----:B------:R-:W-:Y:S01]  /*06c0*/  CS2R R102, SRZ ;  /* 0x0000000000667805 */ /* 0x000fe2000001ff00 */
[----:B--2---:R-:W-:Y:S04]  /*06d0*/  STS.U16 [R11+UR10+0x2000], R18 ;  /* 0x002000120b007988 */ /* 0x004fe8000800040a */
[----:B---3--:R-:W-:Y:S04]  /*06e0*/  STS.U16 [R11+UR10+0x2400], R22 ;  /* 0x002400160b007988 */ /* 0x008fe8000800040a */
[----:B-----5:R-:W-:Y:S04]  /*06f0*/  STS.U16 [R11+UR10+0x2800], R26 ;  /* 0x0028001a0b007988 */ /* 0x020fe8000800040a */
[----:B------:R-:W-:Y:S04]  /*0700*/  STS.U16 [R11+UR10+0x2c00], R12 ;  /* 0x002c000c0b007988 */ /* 0x000fe8000800040a */
[----:B------:R-:W-:Y:S04]  /*0710*/  STS.U16 [R6+UR10+0x2100], R19 ;  /* 0x0021001306007988 */ /* 0x000fe8000800040a */
[----:B------:R-:W-:Y:S04]  /*0720*/  STS.U16 [R6+UR10+0x2500], R23 ;  /* 0x0025001706007988 */ /* 0x000fe8000800040a */
[----:B------:R-:W-:Y:S04]  /*0730*/  STS.U16 [R6+UR10+0x2900], R27 ;  /* 0x0029001b06007988 */ /* 0x000fe8000800040a */
[----:B------:R0:W-:Y:S04]  /*0740*/  STS.U16 [R6+UR10+0x2d00], R14 ;  /* 0x002d000e06007988 */ /* 0x0001e8000800040a */
[----:B------:R-:W-:Y:S04]  /*0750*/  STS.U16 [R3+UR10+0x2200], R20 ;  /* 0x0022001403007988 */ /* 0x000fe8000800040a */
[----:B------:R-:W-:Y:S04]  /*0760*/  STS.U16 [R3+UR10+0x2600], R24 ;  /* 0x0026001803007988 */ /* 0x000fe8000800040a */
[----:B------:R1:W-:Y:S04]  /*0770*/  STS.U16 [R3+UR10+0x2a00], R2 ;  /* 0x002a000203007988 */ /* 0x0003e8000800040a */
[----:B------:R2:W-:Y:S01]  /*0780*/  STS.U16 [R3+UR10+0x2e00], R7 ;  /* 0x002e000703007988 */ /* 0x0005e2000800040a */
[----:B0-----:R-:W-:-:S03]  /*0790*/  IMAD.MOV.U32 R6, RZ, RZ, 0x3f800000 ;  /* 0x3f800000ff067424 */ /* 0x001fc600078e00ff */
[----:B------:R2:W-:Y:S04]  /*07a0*/  STS.U16 [R9+UR10+0x2300], R21 ;  /* 0x0023001509007988 */ /* 0x0005e8000800040a */
[----:B------:R2:W-:Y:S01]  /*07b0*/  STS.U16 [R9+UR10+0x2700], R25 ;  /* 0x0027001909007988 */ /* 0x0005e2000800040a */
[----:B-1----:R-:W-:-:S03]  /*07c0*/  LOP3.LUT R2, R29, 0x7f, RZ, 0xc0, !PT ;  /* 0x0000007f1d027812 */ /* 0x002fc600078ec0ff */
[----:B------:R2:W-:Y:S04]  /*07d0*/  STS.U16 [R9+UR10+0x2b00], R4 ;  /* 0x002b000409007988 */ /* 0x0005e8000800040a */
[----:B------:R2:W-:Y:S01]  /*07e0*/  STS.U16 [R9+UR10+0x2f00], R8 ;  /* 0x002f000809007988 */ /* 0x0005e2000800040a */
[----:B------:R-:W-:Y:S05]  /*07f0*/  @!P0 BRA `(.L_x_0) ;  /* 0x0000004c000c8947 */ /* 0x000fea0003800000 */
[----:B--2---:R-:W0:Y:S01]  /*0800*/  LDC.64 R4, c[0x0][0x260] ;  /* 0x00009800ff047b82 */ /* 0x004e220000000a00 */
[----:B------:R-:W-:Y:S01]  /*0810*/  ULDC UR4, c[0x0][0x258] ;  /* 0x0000960000047ab9 */ /* 0x000fe20000000800 */
[----:B------:R-:W-:Y:S01]  /*0820*/  ULDC.64 UR6, c[0x0][0x218] ;  /* 0x0000860000067ab9 */ /* 0x000fe20000000a00 */
[----:B------:R-:W-:Y:S01]  /*0830*/  ULDC.64 UR8, c[0x0][0x220] ;  /* 0x0000880000087ab9 */ /* 0x000fe20000000a00 */
[----:B------:R-:W-:Y:S02]  /*0840*/  CS2R R88, SRZ ;  /* 0x0000000000587805 */ /* 0x000fe4000001ff00 */
[----:B------:R-:W-:Y:S02]  /*0850*/  CS2R R90, SRZ ;  /* 0x00000000005a7805 */ /* 0x000fe4000001ff00 */
[----:B------:R-:W-:Y:S02]  /*0860*/  CS2R R92, SRZ ;  /* 0x00000000005c7805 */ /* 0x000fe4000001ff00 */
[----:B------:R-:W-:Y:S01]  /*0870*/  CS2R R94, SRZ ;  /* 0x00000000005e7805 */ /* 0x000fe2000001ff00 */
[----:B------:R-:W1:Y:S01]  /*0880*/  LDC.64 R16, c[0x0][0x250] ;  /* 0x00009400ff107b82 */ /* 0x000e620000000a00 */
[----:B------:R-:W-:-:S02]  /*0890*/  CS2R R96, SRZ ;  /* 0x0000000000607805 */ /* 0x000fc4000001ff00 */
[----:B------:R-:W-:Y:S02]  /*08a0*/  CS2R R98, SRZ ;  /* 0x0000000000627805 */ /* 0x000fe4000001ff00 */
[----:B------:R-:W-:Y:S02]  /*08b0*/  CS2R R100, SRZ ;  /* 0x0000000000647805 */ /* 0x000fe4000001ff00 */
[----:B------:R-:W-:Y:S01]  /*08c0*/  CS2R R102, SRZ ;  /* 0x0000000000667805 */ /* 0x000fe2000001ff00 */
[----:B------:R-:W-:Y:S01]  /*08d0*/  UMOV UR12, 0x80 ;  /* 0x00000080000c7882 */ /* 0x000fe20000000000 */
[----:B------:R-:W-:Y:S01]  /*08e0*/  UMOV UR13, 0x40000040 ;  /* 0x40000040000d7882 */ /* 0x000fe20000000000 */
[----:B------:R-:W-:Y:S01]  /*08f0*/  UMOV UR14, 0xfffffffe ;  /* 0xfffffffe000e7882 */ /* 0x000fe20000000000 */
[----:B------:R-:W2:Y:S01]  /*0900*/  LDC R71, c[0x0][0x268] ;  /* 0x00009a00ff477b82 */ /* 0x000ea20000000800 */
[----:B------:R-:W-:Y:S01]  /*0910*/  UMOV UR15, 0x7fffffdf ;  /* 0x7fffffdf000f7882 */ /* 0x000fe20000000000 */
[----:B------:R-:W-:Y:S01]  /*0920*/  ULDC UR11, c[0x0][0x238] ;  /* 0x00008e00000b7ab9 */ /* 0x000fe20000000800 */
[----:B0-----:R-:W-:Y:S01]  /*0930*/  IMAD.MOV.U32 R3, RZ, RZ, R4 ;  /* 0x000000ffff037224 */ /* 0x001fe200078e0004 */
[----:B------:R-:W-:Y:S01]  /*0940*/  SHF.R.U32.HI R4, RZ, 0x5, R29 ;  /* 0x00000005ff047819 */ /* 0x000fe2000001161d */
[----:B------:R-:W-:Y:S01]  /*0950*/  IMAD R11, R2, R5, RZ ;  /* 0x00000005020b7224 */ /* 0x000fe200078e02ff */
[----:B------:R-:W-:Y:S01]  /*0960*/  LOP3.LUT R2, R29, 0x60, RZ, 0xc0, !PT ;  /* 0x000000601d027812 */ /* 0x000fe200078ec0ff */
[----:B------:R-:W-:Y:S01]  /*0970*/  IMAD R3, R3, UR5, RZ ;  /* 0x0000000503037c24 */ /* 0x000fe2000f8e02ff */
[----:B------:R-:W-:Y:S01]  /*0980*/  SGXT.U32 R4, R4, 0x2 ;  /* 0x000000020404781a */ /* 0x000fe20000000000 */
[----:B------:R0:W-:Y:S01]  /*0990*/  STL [R1+0x38], R5 ;  /* 0x0000380501007387 */ /* 0x0001e20000100800 */
[----:B------:R-:W-:-:S02]  /*09a0*/  IMAD.SHL.U32 R131, R11, 0x2, RZ ;  /* 0x000000020b837824 */ /* 0x000fc400078e00ff */
[----:B-1----:R-:W-:Y:S02]  /*09b0*/  IMAD R16, R16, UR5, RZ ;  /* 0x0000000510107c24 */ /* 0x002fe4000f8e02ff */
[----:B------:R-:W-:Y:S01]  /*09c0*/  IMAD R8, R4, R17, RZ ;  /* 0x0000001104087224 */ /* 0x000fe200078e02ff */
[----:B------:R-:W-:Y:S01]  /*09d0*/  LOP3.LUT R4, R29, 0x1f, RZ, 0xc0, !PT ;  /* 0x0000001f1d047812 */ /* 0x000fe200078ec0ff */
[----:B------:R-:W-:Y:S01]  /*09e0*/  IMAD.SHL.U32 R130, R3, 0x2, RZ ;  /* 0x0000000203827824 */ /* 0x000fe200078e00ff */
[----:B------:R-:W-:Y:S01]  /*09f0*/  SHF.R.U32.HI R29, RZ, 0x2, R29 ;  /* 0x00000002ff1d7819 */ /* 0x000fe2000001161d */
[----:B------:R-:W-:Y:S01]  /*0a00*/  IMAD R10, R17, 0x4, R8 ;  /* 0x00000004110a7824 */ /* 0x000fe200078e0208 */
[----:B0-----:R-:W-:Y:S01]  /*0a10*/  SHF.R.U32.HI R5, RZ, 0x1, R2 ;  /* 0x00000001ff057819 */ /* 0x001fe20000011602 */
[----:B------:R-:W-:Y:S01]  /*0a20*/  IMAD R4, R4, UR4, RZ ;  /* 0x0000000404047c24 */ /* 0x000fe2000f8e02ff */
[----:B------:R-:W-:Y:S01]  /*0a30*/  SGXT.U32 R2, R29, 0x3 ;  /* 0x000000031d02781a */ /* 0x000fe20000000000 */
[----:B------:R-:W-:Y:S01]  /*0a40*/  IMAD R12, R17, 0x4, R10 ;  /* 0x00000004110c7824 */ /* 0x000fe200078e020a */
[----:B------:R-:W-:Y:S01]  /*0a50*/  IADD3 R130, P2, P3, R131, UR8, R130 ;  /* 0x0000000883827c10 */ /* 0x000fe2000fb5e082 */
[----:B------:R-:W-:Y:S01]  /*0a60*/  IMAD.HI R9, R3, 0x2, RZ ;  /* 0x0000000203097827 */ /* 0x000fe200078e02ff */
[----:B------:R-:W-:Y:S01]  /*0a70*/  LOP3.LUT R2, R0, R5, R2, 0xfe, !PT ;  /* 0x0000000500027212 */ /* 0x000fe200078efe02 */
[----:B------:R-:W-:Y:S01]  /*0a80*/  USHF.R.U32.HI UR8, URZ, 0x4, UR10 ;  /* 0x000000043f087899 */ /* 0x000fe2000801160a */
[----:B------:R-:W-:Y:S01]  /*0a90*/  MOV R5, 0x3f800000 ;  /* 0x3f80000000057802 */ /* 0x000fe20000000f00 */
[C---:B------:R-:W-:Y:S01]  /*0aa0*/  IMAD R14, R17.reuse, 0x4, R12 ;  /* 0x00000004110e7824 */ /* 0x040fe200078e020c */
[----:B------:R-:W-:Y:S01]  /*0ab0*/  UMOV UR4, URZ ;  /* 0x0000003f00047c82 */ /* 0x000fe20008000000 */
[----:B------:R-:W-:Y:S01]  /*0ac0*/  IMAD.SHL.U32 R6, R4, 0x2, RZ ;  /* 0x0000000204067824 */ /* 0x000fe200078e00ff */
[----:B------:R-:W-:Y:S01]  /*0ad0*/  USGXT.U32 UR8, UR8, 0xe ;  /* 0x0000000e0808789a */ /* 0x000fe20008000000 */
[----:B------:R-:W-:-:S02]  /*0ae0*/  IMAD R18, R17, 0x4, R14 ;  /* 0x0000000411127824 */ /* 0x000fc400078e020e */
[----:B------:R-:W-:Y:S01]  /*0af0*/  IMAD.SHL.U32 R3, R16, 0x2, RZ ;  /* 0x0000000210037824 */ /* 0x000fe200078e00ff */
[----:B------:R-:W-:Y:S01]  /*0b00*/  UIADD3 UR18, UP0, UR8, 0x2, URZ ;  /* 0x0000000208127890 */ /* 0x000fe2000ff1e03f */
[C---:B------:R-:W-:Y:S02]  /*0b10*/  IMAD R20, R17.reuse, 0x4, R18 ;  /* 0x0000000411147824 */ /* 0x040fe400078e0212 */
[----:B------:R-:W-:Y:S01]  /*0b20*/  IMAD.HI R7, R4, 0x2, RZ ;  /* 0x0000000204077827 */ /* 0x000fe200078e02ff */
[----:B------:R-:W-:Y:S01]  /*0b30*/  IADD3 R3, P0, P1, R6, UR6, R3 ;  /* 0x0000000606037c10 */ /* 0x000fe2000f91e003 */
[----:B------:R-:W-:Y:S02]  /*0b40*/  UIADD3 UR6, UR10, 0x2000, URZ ;  /* 0x000020000a067890 */ /* 0x000fe4000fffe03f */
[----:B------:R-:W-:Y:S01]  /*0b50*/  IMAD R22, R17, 0x4, R20 ;  /* 0x0000000411167824 */ /* 0x000fe200078e0214 */
[----:B------:R-:W-:Y:S01]  /*0b60*/  UIADD3.X UR19, UR4, 0x40000040, URZ, UP0, !UPT ;  /* 0x4000004004137890 */ /* 0x000fe200087fe43f */
[----:B------:R-:W-:Y:S01]  /*0b70*/  IMAD.HI R16, R16, 0x2, RZ ;  /* 0x0000000210107827 */ /* 0x000fe200078e02ff */
[----:B------:R-:W-:-:S02]  /*0b80*/  USHF.R.U32.HI UR6, URZ, 0x4, UR6 ;  /* 0x000000043f067899 */ /* 0x000fc40008011606 */
[----:B------:R-:W-:Y:S01]  /*0b90*/  UIADD3.64 UR22, UR18, 0x2, URZ ;  /* 0x0000000212167897 */ /* 0x000fe2000fffe03f */
[----:B------:R-:W-:Y:S01]  /*0ba0*/  IMAD R24, R17, 0x4, R22 ;  /* 0x0000000411187824 */ /* 0x000fe200078e0216 */
[----:B------:R-:W-:Y:S01]  /*0bb0*/  IADD3.X R7, R7, UR7, R16, P0, P1 ;  /* 0x0000000707077c10 */ /* 0x000fe200087e2410 */
[----:B------:R-:W-:Y:S01]  /*0bc0*/  IMAD.HI R30, R11, 0x2, RZ ;  /* 0x000000020b1e7827 */ /* 0x000fe200078e02ff */
[C---:B------:R-:W-:Y:S01]  /*0bd0*/  LEA R104, P0, R8.reuse, R3, 0x1 ;  /* 0x0000000308687211 */ /* 0x040fe200078008ff */
[----:B------:R-:W-:Y:S01]  /*0be0*/  USGXT.U32 UR6, UR6, 0xe ;  /* 0x0000000e0606789a */ /* 0x000fe20008000000 */
[----:B------:R-:W-:Y:S01]  /*0bf0*/  LEA R26, R17, R24, 0x2 ;  /* 0x00000018111a7211 */ /* 0x000fe200078e10ff */
[C---:B--2---:R-:W-:Y:S01]  /*0c00*/  IMAD R173, R71.reuse, 0x22, RZ ;  /* 0x0000002247ad7824 */ /* 0x044fe200078e02ff */
[----:B------:R-:W-:Y:S01]  /*0c10*/  LEA.HI.X.SX32 R105, R8, R7, 0x1, P0 ;  /* 0x0000000708697211 */ /* 0x000fe200000f0eff */
[----:B------:R-:W-:Y:S01]  /*0c20*/  IMAD R175, R71, 0x24, RZ ;  /* 0x0000002447af7824 */ /* 0x000fe200078e02ff */
[-C--:B------:R-:W-:Y:S01]  /*0c30*/  LEA R108, P1, R10, R3.reuse, 0x1 ;  /* 0x000000030a6c7211 */ /* 0x080fe200078208ff */
[C---:B------:R-:W-:Y:S01]  /*0c40*/  IMAD R28, R17.reuse, 0x4, R26 ;  /* 0x00000004111c7824 */ /* 0x040fe200078e021a */
[----:B------:R-:W-:Y:S01]  /*0c50*/  IADD3.X R131, R30, UR9, R9, P2, P3 ;  /* 0x000000091e837c10 */ /* 0x000fe200097e6409 */
[----:B------:R0:W-:Y:S01]  /*0c60*/  STL.64 [R1+0x30], R104 ;  /* 0x0000306801007387 */ /* 0x0001e20000100a00 */
[----:B------:R-:W-:Y:S01]  /*0c70*/  LEA R106, P0, R12, R3, 0x1 ;  /* 0x000000030c6a7211 */ /* 0x000fe200078008ff */
[----:B------:R-:W-:Y:S01]  /*0c80*/  IMAD R4, R17, 0x4, R28 ;  /* 0x0000000411047824 */ /* 0x000fe200078e021c */
[-C--:B------:R-:W-:Y:S01]  /*0c90*/  LEA.HI.X.SX32 R109, R10, R7.reuse, 0x1, P1 ;  /* 0x000000070a6d7211 */ /* 0x080fe200008f0eff */
[----:B------:R-:W-:Y:S01]  /*0ca0*/  IMAD R41, R71, 0x11, RZ ;  /* 0x0000001147297824 */ /* 0x000fe200078e02ff */
[----:B------:R-:W-:Y:S01]  /*0cb0*/  LEA.HI.X.SX32 R107, R12, R7, 0x1, P0 ;  /* 0x000000070c6b7211 */ /* 0x000fe200000f0eff */
[----:B------:R-:W-:Y:S01]  /*0cc0*/  IMAD R6, R17, 0x4, R4 ;  /* 0x0000000411067824 */ /* 0x000fe200078e0204 */
[-C--:B------:R-:W-:Y:S01]  /*0cd0*/  IADD3 R172, P5, R173, R130.reuse, RZ ;  /* 0x00000082adac7210 */ /* 0x080fe20007fbe0ff */
[----:B------:R1:W-:Y:S01]  /*0ce0*/  STL.64 [R1+0x28], R108 ;  /* 0x0000286c01007387 */ /* 0x0003e20000100a00 */
[----:B------:R-:W-:Y:S01]  /*0cf0*/  IMAD R43, R71, 0x12, RZ ;  /* 0x00000012472b7824 */ /* 0x000fe200078e02ff */
[----:B------:R-:W-:Y:S01]  /*0d00*/  UMOV UR9, URZ ;  /* 0x0000003f00097c82 */ /* 0x000fe20008000000 */
[----:B------:R-:W-:Y:S01]  /*0d10*/  IMAD R0, R17, 0x4, R6 ;  /* 0x0000000411007824 */ /* 0x000fe200078e0206 */
[C---:B0-----:R-:W-:Y:S01]  /*0d20*/  LEA R104, P2, R14.reuse, R3, 0x1 ;  /* 0x000000030e687211 */ /* 0x041fe200078408ff */
[----:B------:R0:W-:Y:S01]  /*0d30*/  STL.64 [R1+0x20], R106 ;  /* 0x0000206a01007387 */ /* 0x0001e20000100a00 */
[----:B------:R-:W-:Y:S01]  /*0d40*/  IMAD R47, R71, 0x14, RZ ;  /* 0x00000014472f7824 */ /* 0x000fe200078e02ff */
[----:B------:R-:W-:Y:S01]  /*0d50*/  LEA.HI.X.SX32 R173, R41, R131, 0x1, P5 ;  /* 0x0000008329ad7211 */ /* 0x000fe200028f0eff */
[----:B------:R-:W-:Y:S01]  /*0d60*/  IMAD R16, R17, 0x4, R0 ;  /* 0x0000000411107824 */ /* 0x000fe200078e0200 */
[----:B------:R-:W-:Y:S01]  /*0d70*/  LEA.HI.X.SX32 R105, R14, R7, 0x1, P2 ;  /* 0x000000070e697211 */ /* 0x000fe200010f0eff */
[----:B------:R-:W-:Y:S01]  /*0d80*/  IMAD R187, R71, 0x2e, RZ ;  /* 0x0000002e47bb7824 */ /* 0x000fe200078e02ff */
[----:B------:R-:W-:Y:S01]  /*0d90*/  UMOV UR7, URZ ;  /* 0x0000003f00077c82 */ /* 0x000fe20008000000 */
[----:B------:R-:W-:Y:S01]  /*0da0*/  IMAD R8, R17, 0x4, R16 ;  /* 0x0000000411087824 */ /* 0x000fe200078e0210 */
[-C--:B-1----:R-:W-:Y:S01]  /*0db0*/  LEA R108, P0, R18, R3.reuse, 0x1 ;  /* 0x00000003126c7211 */ /* 0x082fe200078008ff */
[----:B------:R1:W-:Y:S01]  /*0dc0*/  STL.64 [R1+0x18], R104 ;  /* 0x0000186801007387 */ /* 0x0003e20000100a00 */
[----:B------:R-:W-:Y:S01]  /*0dd0*/  IMAD R27, R71, 0xa, RZ ;  /* 0x0000000a471b7824 */ /* 0x000fe200078e02ff */
[-C--:B------:R-:W-:Y:S01]  /*0de0*/  IADD3 R186, P5, R187, R130.reuse, RZ ;  /* 0x00000082bbba7210 */ /* 0x080fe20007fbe0ff */
[----:B------:R-:W-:Y:S01]  /*0df0*/  IMAD R10, R17, 0x4, R8 ;  /* 0x00000004110a7824 */ /* 0x000fe200078e0208 */
[----:B0-----:R-:W-:Y:S01]  /*0e00*/  LEA R106, P1, R20, R3, 0x1 ;  /* 0x00000003146a7211 */ /* 0x001fe200078208ff */
[----:B------:R-:W-:Y:S01]  /*0e10*/  IMAD R53, R71, 0x17, RZ ;  /* 0x0000001747357824 */ /* 0x000fe200078e02ff */
[-C--:B------:R-:W-:Y:S01]  /*0e20*/  LEA.HI.X.SX32 R109, R18, R7.reuse, 0x1, P0 ;  /* 0x00000007126d7211 */ /* 0x080fe200000f0eff */
[----:B------:R-:W-:Y:S01]  /*0e30*/  IMAD R12, R17, 0x4, R10 ;  /* 0x00000004110c7824 */ /* 0x000fe200078e020a */
[----:B------:R-:W-:Y:S01]  /*0e40*/  LEA.HI.X.SX32 R107, R20, R7, 0x1, P1 ;  /* 0x00000007146b7211 */ /* 0x000fe200008f0eff */
[----:B------:R-:W-:Y:S01]  /*0e50*/  IMAD R179, R71, 0x28, RZ ;  /* 0x0000002847b37824 */ /* 0x000fe200078e02ff */
[-C--:B------:R-:W-:Y:S01]  /*0e60*/  LEA R250, P0, R24, R3.reuse, 0x1 ;  /* 0x0000000318fa7211 */ /* 0x080fe200078008ff */
[----:B------:R-:W-:Y:S01]  /*0e70*/  IMAD R14, R17, 0x4, R12 ;  /* 0x00000004110e7824 */ /* 0x000fe200078e020c */
[-C--:B-1----:R-:W-:Y:S01]  /*0e80*/  LEA R104, P2, R22, R3.reuse, 0x1 ;  /* 0x0000000316687211 */ /* 0x082fe200078408ff */
[----:B------:R-:W-:Y:S01]  /*0e90*/  IMAD R181, R71, 0x2a, RZ ;  /* 0x0000002a47b57824 */ /* 0x000fe200078e02ff */
[----:B------:R-:W-:Y:S01]  /*0ea0*/  LEA R248, P1, R26, R3, 0x1 ;  /* 0x000000031af87211 */ /* 0x000fe200078208ff */
[----:B------:R-:W-:Y:S01]  /*0eb0*/  IMAD R18, R17, 0x4, R14 ;  /* 0x0000000411127824 */ /* 0x000fe200078e020e */
[----:B------:R-:W-:Y:S01]  /*0ec0*/  LEA.HI.X.SX32 R105, R22, R7, 0x1, P2 ;  /* 0x0000000716697211 */ /* 0x000fe200010f0eff */
[----:B------:R-:W-:Y:S01]  /*0ed0*/  IMAD R51, R71, 0x16, RZ ;  /* 0x0000001647337824 */ /* 0x000fe200078e02ff */
[----:B------:R-:W-:Y:S01]  /*0ee0*/  LEA R240, P2, R28, R3, 0x1 ;  /* 0x000000031cf07211 */ /* 0x000fe200078408ff */
[----:B------:R-:W-:Y:S01]  /*0ef0*/  IMAD R20, R17, 0x4, R18 ;  /* 0x0000000411147824 */ /* 0x000fe200078e0212 */
[-C--:B------:R-:W-:Y:S01]  /*0f00*/  LEA.HI.X.SX32 R251, R24, R7.reuse, 0x1, P0 ;  /* 0x0000000718fb7211 */ /* 0x080fe200000f0eff */
[----:B------:R-:W-:Y:S01]  /*0f10*/  IMAD R185, R71, 0x2c, RZ ;  /* 0x0000002c47b97824 */ /* 0x000fe200078e02ff */
[----:B------:R-:W-:Y:S01]  /*0f20*/  LEA.HI.X.SX32 R241, R28, R7, 0x1, P2 ;  /* 0x000000071cf17211 */ /* 0x000fe200010f0eff */
[----:B------:R-:W-:Y:S01]  /*0f30*/  IMAD R22, R17, 0x4, R20 ;  /* 0x0000000411167824 */ /* 0x000fe200078e0214 */
[-C--:B------:R-:W-:Y:S01]  /*0f40*/  LEA R132, P2, R0, R3.reuse, 0x1 ;  /* 0x0000000300847211 */ /* 0x080fe200078408ff */
[C---:B------:R-:W-:Y:S01]  /*0f50*/  IMAD R55, R71.reuse, 0x18, RZ ;  /* 0x0000001847377824 */ /* 0x040fe200078e02ff */
[----:B------:R-:W-:Y:S01]  /*0f60*/  LEA R238, P0, R4, R3, 0x1 ;  /* 0x0000000304ee7211 */ /* 0x000fe200078008ff */
[----:B------:R-:W-:Y:S01]  /*0f70*/  IMAD R23, R71, 0x9, RZ ;  /* 0x0000000947177824 */ /* 0x000fe200078e02ff */
[-C--:B------:R-:W-:Y:S01]  /*0f80*/  LEA.HI.X.SX32 R133, R0, R7.reuse, 0x1, P2 ;  /* 0x0000000700857211 */ /* 0x080fe200010f0eff */
[----:B------:R-:W-:Y:S01]  /*0f90*/  IMAD R0, R17, 0x4, R22 ;  /* 0x0000000411007824 */ /* 0x000fe200078e0216 */
[----:B------:R-:W-:Y:S01]  /*0fa0*/  LEA.HI.X.SX32 R249, R26, R7, 0x1, P1 ;  /* 0x000000071af97211 */ /* 0x000fe200008f0eff */
[C---:B------:R-:W-:Y:S01]  /*0fb0*/  IMAD R49, R71.reuse, 0x15, RZ ;  /* 0x0000001547317824 */ /* 0x040fe200078e02ff */
[----:B------:R-:W-:Y:S01]  /*0fc0*/  LEA R222, P1, R6, R3, 0x1 ;  /* 0x0000000306de7211 */ /* 0x000fe200078208ff */
[----:B------:R-:W-:Y:S01]  /*0fd0*/  IMAD R29, R71, 0xb, RZ ;  /* 0x0000000b471d7824 */ /* 0x000fe200078e02ff */
[-C--:B------:R-:W-:Y:S01]  /*0fe0*/  LEA.HI.X.SX32 R239, R4, R7.reuse, 0x1, P0 ;  /* 0x0000000704ef7211 */ /* 0x080fe200000f0eff */
[----:B------:R-:W-:Y:S01]  /*0ff0*/  IMAD R4, R17, 0x4, R0 ;  /* 0x0000000411047824 */ /* 0x000fe200078e0200 */
[----:B------:R-:W-:Y:S01]  /*1000*/  LEA.HI.X.SX32 R223, R6, R7, 0x1, P1 ;  /* 0x0000000706df7211 */ /* 0x000fe200008f0eff */
[----:B------:R-:W-:Y:S01]  /*1010*/  IMAD R31, R71, 0xc, RZ ;  /* 0x0000000c471f7824 */ /* 0x000fe200078e02ff */
[-C--:B------:R-:W-:Y:S01]  /*1020*/  LEA R136, P1, R8, R3.reuse, 0x1 ;  /* 0x0000000308887211 */ /* 0x080fe200078208ff */
[----:B------:R-:W-:Y:S01]  /*1030*/  IMAD R6, R17, 0x4, R4 ;  /* 0x0000000411067824 */ /* 0x000fe200078e0204 */
[-C--:B------:R-:W-:Y:S01]  /*1040*/  LEA R138, P2, R10, R3.reuse, 0x1 ;  /* 0x000000030a8a7211 */ /* 0x080fe200078408ff */
[C---:B------:R-:W-:Y:S01]  /*1050*/  IMAD R177, R71.reuse, 0x26, RZ ;  /* 0x0000002647b17824 */ /* 0x040fe200078e02ff */
[----:B------:R-:W-:Y:S01]  /*1060*/  LEA R134, P0, R16, R3, 0x1 ;  /* 0x0000000310867211 */ /* 0x000fe200078008ff */
[----:B------:R-:W-:Y:S01]  /*1070*/  IMAD R19, R71, 0x6, RZ ;  /* 0x0000000647137824 */ /* 0x000fe200078e02ff */
[-C--:B------:R-:W-:Y:S01]  /*1080*/  LEA.HI.X.SX32 R137, R8, R7.reuse, 0x1, P1 ;  /* 0x0000000708897211 */ /* 0x080fe200008f0eff */
        /* <DEDUP_REMOVED lines=8> */
[C---:B------:R-:W-:Y:S01]  /*1110*/  IMAD R201, R71.reuse, 0x36, RZ ;  /* 0x0000003647c97824 */ /* 0x040fe200078e02ff */
[-C--:B------:R-:W-:Y:S01]  /*1120*/  LEA.HI.X.SX32 R145, R18, R7.reuse, 0x1, P2 ;  /* 0x0000000712917211 */ /* 0x080fe200010f0eff */
[----:B------:R-:W-:Y:S01]  /*1130*/  IMAD R45, R71, 0x13, RZ ;  /* 0x00000013472d7824 */ /* 0x000fe200078e02ff */
[----:B------:R-:W-:Y:S01]  /*1140*/  LEA.HI.X.SX32 R141, R12, R7, 0x1, P0 ;  /* 0x000000070c8d7211 */ /* 0x000fe200000f0eff */
[----:B------:R-:W-:Y:S01]  /*1150*/  IMAD R12, R17, 0x4, R10 ;  /* 0x00000004110c7824 */ /* 0x000fe200078e020a */
[-C--:B------:R-:W-:Y:S01]  /*1160*/  LEA R150, P2, R0, R3.reuse, 0x1 ;  /* 0x0000000300967211 */ /* 0x080fe200078408ff */
[C---:B------:R-:W-:Y:S01]  /*1170*/  IMAD R15, R71.reuse, 0x5, RZ ;  /* 0x00000005470f7824 */ /* 0x040fe200078e02ff */
[-C--:B------:R-:W-:Y:S01]  /*1180*/  LEA R142, P1, R14, R3.reuse, 0x1 ;  /* 0x000000030e8e7211 */ /* 0x080fe200078208ff */
[C---:B------:R-:W-:Y:S01]  /*1190*/  IMAD R11, R71.reuse, 0x3, RZ ;  /* 0x00000003470b7824 */ /* 0x040fe200078e02ff */
[----:B------:R-:W-:Y:S01]  /*11a0*/  LEA R146, P0, R20, R3, 0x1 ;  /* 0x0000000314927211 */ /* 0x000fe200078008ff */
[----:B------:R-:W-:Y:S01]  /*11b0*/  IMAD R33, R71, 0xd, RZ ;  /* 0x0000000d47217824 */ /* 0x000fe200078e02ff */
[-C--:B------:R-:W-:Y:S01]  /*11c0*/  LEA.HI.X.SX32 R151, R0, R7.reuse, 0x1, P2 ;  /* 0x0000000700977211 */ /* 0x080fe200010f0eff */
[----:B------:R-:W-:Y:S01]  /*11d0*/  IMAD R0, R17, 0x4, R12 ;  /* 0x0000000411007824 */ /* 0x000fe200078e020c */
[----:B------:R-:W-:Y:S01]  /*11e0*/  LEA.HI.X.SX32 R143, R14, R7, 0x1, P1 ;  /* 0x000000070e8f7211 */ /* 0x000fe200008f0eff */
[----:B------:R-:W-:Y:S01]  /*11f0*/  IMAD R61, R71, 0x1b, RZ ;  /* 0x0000001b473d7824 */ /* 0x000fe200078e02ff */
[----:B------:R-:W-:Y:S01]  /*1200*/  LEA R148, P1, R22, R3, 0x1 ;  /* 0x0000000316947211 */ /* 0x000fe200078208ff */
[----:B------:R-:W-:Y:S01]  /*1210*/  IMAD R14, R17, 0x4, R0 ;  /* 0x00000004110e7824 */ /* 0x000fe200078e0200 */
[----:B------:R-:W-:Y:S01]  /*1220*/  LEA.HI.X.SX32 R147, R20, R7, 0x1, P0 ;  /* 0x0000000714937211 */ /* 0x000fe200000f0eff */
[C---:B------:R-:W-:Y:S01]  /*1230*/  IMAD R193, R71.reuse, 0x30, RZ ;  /* 0x0000003047c17824 */ /* 0x040fe200078e02ff */
[----:B------:R-:W-:Y:S01]  /*1240*/  LEA R152, P0, R4, R3, 0x1 ;  /* 0x0000000304987211 */ /* 0x000fe200078008ff */
[C---:B------:R-:W-:Y:S01]  /*1250*/  IMAD R195, R71.reuse, 0x32, RZ ;  /* 0x0000003247c37824 */ /* 0x040fe200078e02ff */
[----:B------:R-:W-:Y:S01]  /*1260*/  LEA.HI.X.SX32 R149, R22, R7, 0x1, P1 ;  /* 0x0000000716957211 */ /* 0x000fe200008f0eff */
[C---:B------:R-:W-:Y:S01]  /*1270*/  IMAD R35, R71.reuse, 0xe, RZ ;  /* 0x0000000e47237824 */ /* 0x040fe200078e02ff */
        /* <DEDUP_REMOVED lines=11> */
[----:B------:R-:W-:Y:S01]  /*1330*/  IMAD R67, R71, 0x1e, RZ ;  /* 0x0000001e47437824 */ /* 0x000fe200078e02ff */
[----:B------:R-:W-:Y:S01]  /*1340*/  LEA R160, P1, R12, R3, 0x1 ;  /* 0x000000030ca07211 */ /* 0x000fe200078208ff */
[----:B------:R0:W-:Y:S01]  /*1350*/  STL.64 [R1+0x10], R108 ;  /* 0x0000106c01007387 */ /* 0x0001e20000100a00 */
[-C--:B------:R-:W-:Y:S01]  /*1360*/  LEA.HI.X.SX32 R163, R0, R7.reuse, 0x1, P2 ;  /* 0x0000000700a37211 */ /* 0x080fe200010f0eff */
[----:B------:R-:W-:Y:S01]  /*1370*/  IMAD R0, R17, 0x4, R6 ;  /* 0x0000000411007824 */ /* 0x000fe200078e0206 */
[----:B------:R-:W-:Y:S01]  /*1380*/  LEA.HI.X.SX32 R161, R12, R7, 0x1, P1 ;  /* 0x000000070ca17211 */ /* 0x000fe200008f0eff */
[C---:B------:R-:W-:Y:S01]  /*1390*/  IMAD R57, R71.reuse, 0x19, RZ ;  /* 0x0000001947397824 */ /* 0x040fe200078e02ff */
[-C--:B------:R-:W-:Y:S01]  /*13a0*/  LEA R158, P0, R10, R3.reuse, 0x1 ;  /* 0x000000030a9e7211 */ /* 0x080fe200078008ff */
[C---:B------:R-:W-:Y:S01]  /*13b0*/  IMAD R21, R71.reuse, 0x7, RZ ;  /* 0x0000000747157824 */ /* 0x040fe200078e02ff */
[-C--:B------:R-:W-:Y:S01]  /*13c0*/  LEA R170, P3, R0, R3.reuse, 0x1 ;  /* 0x0000000300aa7211 */ /* 0x080fe200078608ff */
[C---:B------:R-:W-:Y:S01]  /*13d0*/  IMAD R65, R71.reuse, 0x1d, RZ ;  /* 0x0000001d47417824 */ /* 0x040fe200078e02ff */
[----:B------:R-:W-:Y:S01]  /*13e0*/  LEA R166, P1, R4, R3, 0x1 ;  /* 0x0000000304a67211 */ /* 0x000fe200078208ff */
[C---:B------:R-:W-:Y:S01]  /*13f0*/  IMAD R37, R71.reuse, 0xf, RZ ;  /* 0x0000000f47257824 */ /* 0x040fe200078e02ff */
[----:B------:R-:W-:Y:S01]  /*1400*/  LEA.HI.X.SX32 R171, R0, R7, 0x1, P3 ;  /* 0x0000000700ab7211 */ /* 0x000fe200018f0eff */
[----:B------:R-:W-:Y:S01]  /*1410*/  IMAD R117, R71, 0x3c, RZ ;  /* 0x0000003c47757824 */ /* 0x000fe200078e02ff */
[-C--:B------:R-:W-:Y:S01]  /*1420*/  IADD3 R174, P3, R175, R130.reuse, RZ ;  /* 0x00000082afae7210 */ /* 0x080fe20007f7e0ff */
[C---:B------:R-:W-:Y:S01]  /*1430*/  IMAD.SHL.U32 R9, R71.reuse, 0x2, RZ ;  /* 0x0000000247097824 */ /* 0x040fe200078e00ff */
[----:B------:R-:W-:Y:S01]  /*1440*/  LEA R168, P2, R6, R3, 0x1 ;  /* 0x0000000306a87211 */ /* 0x000fe200078408ff */
[----:B------:R-:W-:Y:S01]  /*1450*/  IMAD R115, R71, 0x3e, RZ ;  /* 0x0000003e47737824 */ /* 0x000fe200078e02ff */
[----:B------:R-:W-:Y:S01]  /*1460*/  LEA.HI.X.SX32 R175, R43, R131, 0x1, P3 ;  /* 0x000000832baf7211 */ /* 0x000fe200018f0eff */
[----:B------:R1:W-:Y:S01]  /*1470*/  STL.64 [R1+0x8], R106 ;  /* 0x0000086a01007387 */ /* 0x0003e20000100a00 */
[-C--:B------:R-:W-:Y:S01]  /*1480*/  IADD3 R190, P3, R47, R130.reuse, RZ ;  /* 0x000000822fbe7210 */ /* 0x080fe20007f7e0ff */
[C---:B------:R-:W-:Y:S01]  /*1490*/  IMAD.SHL.U32 R13, R71.reuse, 0x4, RZ ;  /* 0x00000004470d7824 */ /* 0x040fe200078e00ff */
[-C--:B------:R-:W-:Y:S01]  /*14a0*/  LEA.HI.X.SX32 R159, R10, R7.reuse, 0x1, P0 ;  /* 0x000000070a9f7211 */ /* 0x080fe200000f0eff */
[----:B------:R2:W-:Y:S01]  /*14b0*/  STL.64 [R1], R104 ;  /* 0x0000006801007387 */ /* 0x0005e20000100a00 */
[-C--:B------:R-:W-:Y:S01]  /*14c0*/  LEA.HI.X.SX32 R167, R4, R7.reuse, 0x1, P1 ;  /* 0x0000000704a77211 */ /* 0x080fe200008f0eff */
[C---:B------:R-:W-:Y:S01]  /*14d0*/  IMAD.SHL.U32 R25, R71.reuse, 0x8, RZ ;  /* 0x0000000847197824 */ /* 0x040fe200078e00ff */
[----:B------:R-:W-:Y:S01]  /*14e0*/  LEA.HI.X.SX32 R169, R6, R7, 0x1, P2 ;  /* 0x0000000706a97211 */ /* 0x000fe200010f0eff */
[----:B------:R-:W-:Y:S01]  /*14f0*/  IMAD.SHL.U32 R39, R71, 0x10, RZ ;  /* 0x0000001047277824 */ /* 0x000fe200078e00ff */
[-C--:B------:R-:W-:Y:S01]  /*1500*/  LEA.HI.X.SX32 R191, R27, R131.reuse, 0x1, P3 ;  /* 0x000000831bbf7211 */ /* 0x080fe200018f0eff */
[----:B------:R-:W-:Y:S01]  /*1510*/  IMAD R69, R71, 0x1f, RZ ;  /* 0x0000001f47457824 */ /* 0x000fe200078e02ff */
[----:B------:R-:W-:Y:S01]  /*1520*/  LEA.HI.X.SX32 R187, R53, R131, 0x1, P5 ;  /* 0x0000008335bb7211 */ /* 0x000fe200028f0eff */
[----:B------:R-:W-:Y:S01]  /*1530*/  IMAD.MOV.U32 R4, RZ, RZ, -0x800000 ;  /* 0xff800000ff047424 */ /* 0x000fe200078e00ff */
[C---:B------:R-:W-:Y:S01]  /*1540*/  LEA R164, P0, R14.reuse, R3, 0x1 ;  /* 0x000000030ea47211 */ /* 0x040fe200078008ff */
[----:B------:R-:W-:Y:S01]  /*1550*/  IMAD.MOV.U32 R3, RZ, RZ, RZ ;  /* 0x000000ffff037224 */ /* 0x000fe200078e00ff */
[-C--:B------:R-:W-:Y:S01]  /*1560*/  IADD3 R178, P2, R179, R130.reuse, RZ ;  /* 0x00000082b3b27210 */ /* 0x080fe20007f5e0ff */
[----:B------:R-:W-:Y:S01]  /*1570*/  IMAD.MOV.U32 R0, RZ, RZ, RZ ;  /* 0x000000ffff007224 */ /* 0x000fe200078e00ff */
[-C--:B------:R-:W-:Y:S01]  /*1580*/  IADD3 R180, P4, R181, R130.reuse, RZ ;  /* 0x00000082b5b47210 */ /* 0x080fe20007f9e0ff */
[----:B------:R-:W-:Y:S01]  /*1590*/  IMAD.MOV.U32 R6, RZ, RZ, 0x3f800000 ;  /* 0x3f800000ff067424 */ /* 0x000fe200078e00ff */
[-C--:B------:R-:W-:Y:S01]  /*15a0*/  IADD3 R182, P1, R43, R130.reuse, RZ ;  /* 0x000000822bb67210 */ /* 0x080fe20007f3e0ff */
[----:B------:R-:W-:Y:S01]  /*15b0*/  UIADD3.64 UR14, UR8, -UR14, URZ ;  /* 0x8000000e080e7297 */ /* 0x000fe2000fffe03f */
[-C--:B------:R-:W-:Y:S01]  /*15c0*/  IADD3 R184, P6, R185, R130.reuse, RZ ;  /* 0x00000082b9b87210 */ /* 0x080fe20007fde0ff */
[----:B------:R-:W-:Y:S01]  /*15d0*/  UIADD3.64 UR12, UR6, UR12, URZ ;  /* 0x0000000c060c7297 */ /* 0x000fe2000fffe03f */
[-C--:B------:R-:W-:Y:S01]  /*15e0*/  IADD3 R196, P3, R51, R130.reuse, RZ ;  /* 0x0000008233c47210 */ /* 0x080fe20007f7e0ff */
[----:B------:R-:W-:Y:S01]  /*15f0*/  UIADD3.64 UR26, UR18, 0x4, URZ ;  /* 0x00000004121a7897 */ /* 0x000fe2000fffe03f */
[----:B------:R-:W-:Y:S01]  /*1600*/  IADD3 R124, P5, R55, R130, RZ ;  /* 0x00000082377c7210 */ /* 0x000fe20007fbe0ff */
[----:B------:R-:W-:Y:S01]  /*1610*/  UIADD3.64 UR30, UR18, 0xfe, URZ ;  /* 0x000000fe121e7897 */ /* 0x000fe2000fffe03f */
[----:B------:R-:W-:Y:S01]  /*1620*/  LEA.HI.X.SX32 R165, R14, R7, 0x1, P0 ;  /* 0x000000070ea57211 */ /* 0x000fe200000f0eff */
[----:B------:R-:W-:Y:S01]  /*1630*/  IMAD.MOV.U32 R7, RZ, RZ, -0x800000 ;  /* 0xff800000ff077424 */ /* 0x000fe200078e00ff */
[-C--:B------:R-:W-:Y:S01]  /*1640*/  LEA.HI.X.SX32 R183, R23, R131.reuse, 0x1, P1 ;  /* 0x0000008317b77211 */ /* 0x080fe200008f0eff */
[----:B------:R-:W-:Y:S01]  /*1650*/  UIADD3.64 UR34, UR18, 0x100, URZ ;  /* 0x0000010012227897 */ /* 0x000fe2000fffe03f */
[-C--:B------:R-:W-:Y:S01]  /*1660*/  LEA.HI.X.SX32 R179, R47, R131.reuse, 0x1, P2 ;  /* 0x000000832fb37211 */ /* 0x080fe200010f0eff */
[----:B------:R-:W-:Y:S01]  /*1670*/  UIADD3.64 UR38, UR18, 0x102, URZ ;  /* 0x0000010212267897 */ /* 0x000fe2000fffe03f */
[-C--:B------:R-:W-:Y:S01]  /*1680*/  LEA.HI.X.SX32 R181, R49, R131.reuse, 0x1, P4 ;  /* 0x0000008331b57211 */ /* 0x080fe200020f0eff */
[----:B------:R-:W-:Y:S01]  /*1690*/  UIADD3.64 UR42, UR18, 0x104, URZ ;  /* 0x00000104122a7897 */ /* 0x000fe2000fffe03f */
[----:B------:R-:W-:-:S02]  /*16a0*/  LEA.HI.X.SX32 R197, R29, R131, 0x1, P3 ;  /* 0x000000831dc57211 */ /* 0x000fc400018f0eff */
[-C--:B------:R-:W-:Y:S02]  /*16b0*/  LEA.HI.X.SX32 R185, R51, R131.reuse, 0x1, P6 ;  /* 0x0000008333b97211 */ /* 0x080fe400030f0eff */
[----:B------:R-:W-:Y:S02]  /*16c0*/  LEA.HI.X.SX32 R125, R31, R131, 0x1, P5 ;  /* 0x000000831f7d7211 */ /* 0x000fe400028f0eff */
[-C--:B------:R-:W-:Y:S02]  /*16d0*/  IADD3 R176, P0, R177, R130.reuse, RZ ;  /* 0x00000082b1b07210 */ /* 0x080fe40007f1e0ff */
[-C--:B------:R-:W-:Y:S02]  /*16e0*/  IADD3 R188, P1, R27, R130.reuse, RZ ;  /* 0x000000821bbc7210 */ /* 0x080fe40007f3e0ff */
[-C--:B------:R-:W-:Y:S02]  /*16f0*/  IADD3 R198, P2, R199, R130.reuse, RZ ;  /* 0x00000082c7c67210 */ /* 0x080fe40007f5e0ff */
[----:B------:R-:W-:-:S02]  /*1700*/  IADD3 R200, P4, R201, R130, RZ ;  /* 0x00000082c9c87210 */ /* 0x000fc40007f9e0ff */
[-C--:B------:R-:W-:Y:S02]  /*1710*/  IADD3 R128, P3, R19, R130.reuse, RZ ;  /* 0x0000008213807210 */ /* 0x080fe40007f7e0ff */
[-C--:B------:R-:W-:Y:S02]  /*1720*/  IADD3 R126, P6, R31, R130.reuse, RZ ;  /* 0x000000821f7e7210 */ /* 0x080fe40007fde0ff */
[----:B------:R-:W-:Y:S02]  /*1730*/  IADD3 R118, P5, R59, R130, RZ ;  /* 0x000000823b767210 */ /* 0x000fe40007fbe0ff */
[-C--:B------:R-:W-:Y:S02]  /*1740*/  LEA.HI.X.SX32 R177, R45, R131.reuse, 0x1, P0 ;  /* 0x000000832db17211 */ /* 0x080fe400000f0eff */
[-C--:B------:R-:W-:Y:S02]  /*1750*/  LEA.HI.X.SX32 R189, R15, R131.reuse, 0x1, P1 ;  /* 0x000000830fbd7211 */ /* 0x080fe400008f0eff */
[----:B------:R-:W-:-:S02]  /*1760*/  LEA.HI.X.SX32 R129, R11, R131, 0x1, P3 ;  /* 0x000000830b817211 */ /* 0x000fc400018f0eff */
[-C--:B------:R-:W-:Y:S02]  /*1770*/  LEA.HI.X.SX32 R127, R19, R131.reuse, 0x1, P6 ;  /* 0x00000083137f7211 */ /* 0x080fe400030f0eff */
[-C--:B------:R-:W-:Y:S02]  /*1780*/  LEA.HI.X.SX32 R119, R33, R131.reuse, 0x1, P5 ;  /* 0x0000008321777211 */ /* 0x080fe400028f0eff */
[-C--:B------:R-:W-:Y:S02]  /*1790*/  LEA.HI.X.SX32 R199, R59, R131.reuse, 0x1, P2 ;  /* 0x000000833bc77211 */ /* 0x080fe400010f0eff */
[----:B------:R-:W-:Y:S02]  /*17a0*/  LEA.HI.X.SX32 R201, R61, R131, 0x1, P4 ;  /* 0x000000833dc97211 */ /* 0x000fe400020f0eff */
[-C--:B------:R-:W-:Y:S02]  /*17b0*/  IADD3 R192, P0, R193, R130.reuse, RZ ;  /* 0x00000082c1c07210 */ /* 0x080fe40007f1e0ff */
[----:B------:R-:W-:-:S02]  /*17c0*/  IADD3 R194, P1, R195, R130, RZ ;  /* 0x00000082c3c27210 */ /* 0x000fc40007f3e0ff */
[-C--:B------:R-:W-:Y:S02]  /*17d0*/  IADD3 R122, P3, R123, R130.reuse, RZ ;  /* 0x000000827b7a7210 */ /* 0x080fe40007f7e0ff */
[-C--:B------:R-:W-:Y:S02]  /*17e0*/  IADD3 R120, P6, R121, R130.reuse, RZ ;  /* 0x0000008279787210 */ /* 0x080fe40007fde0ff */
[-C--:B------:R-:W-:Y:S02]  /*17f0*/  IADD3 R112, P5, R35, R130.reuse, RZ ;  /* 0x0000008223707210 */ /* 0x080fe40007fbe0ff */
[-C--:B------:R-:W-:Y:S02]  /*1800*/  IADD3 R110, P2, R63, R130.reuse, RZ ;  /* 0x000000823f6e7210 */ /* 0x080fe40007f5e0ff */
[----:B0-----:R-:W-:Y:S02]  /*1810*/  IADD3 R108, P4, R67, R130, RZ ;  /* 0x00000082436c7210 */ /* 0x001fe40007f9e0ff */
[----:B------:R-:W-:-:S02]  /*1820*/  LEA.HI.X.SX32 R193, R55, R131, 0x1, P0 ;  /* 0x0000008337c17211 */ /* 0x000fc400000f0eff */
[-C--:B------:R-:W-:Y:S02]  /*1830*/  LEA.HI.X.SX32 R195, R57, R131.reuse, 0x1, P1 ;  /* 0x0000008339c37211 */ /* 0x080fe400008f0eff */
[-C--:B------:R-:W-:Y:S02]  /*1840*/  LEA.HI.X.SX32 R113, R21, R131.reuse, 0x1, P5 ;  /* 0x0000008315717211 */ /* 0x080fe400028f0eff */
[-C--:B------:R-:W-:Y:S02]  /*1850*/  LEA.HI.X.SX32 R111, R35, R131.reuse, 0x1, P2 ;  /* 0x00000083236f7211 */ /* 0x080fe400010f0eff */
[-C--:B------:R-:W-:Y:S02]  /*1860*/  LEA.HI.X.SX32 R123, R63, R131.reuse, 0x1, P3 ;  /* 0x000000833f7b7211 */ /* 0x080fe400018f0eff */
[-C--:B------:R-:W-:Y:S02]  /*1870*/  LEA.HI.X.SX32 R121, R65, R131.reuse, 0x1, P6 ;  /* 0x0000008341797211 */ /* 0x080fe400030f0eff */
[----:B------:R-:W-:-:S02]  /*1880*/  LEA.HI.X.SX32 R109, R37, R131, 0x1, P4 ;  /* 0x00000083256d7211 */ /* 0x000fc400020f0eff */
[-C--:B------:R-:W-:Y:S02]  /*1890*/  IADD3 R116, P0, R117, R130.reuse, RZ ;  /* 0x0000008275747210 */ /* 0x080fe40007f1e0ff */
[-C--:B------:R-:W-:Y:S02]  /*18a0*/  IADD3 R114, P1, R115, R130.reuse, RZ ;  /* 0x0000008273727210 */ /* 0x080fe40007f3e0ff */
[-C--:B-1----:R-:W-:Y:S02]  /*18b0*/  IADD3 R106, P5, R9, R130.reuse, RZ ;  /* 0x00000082096a7210 */ /* 0x082fe40007fbe0ff */
[CC--:B--2---:R-:W-:Y:S02]  /*18c0*/  LEA R104, P2, R71.reuse, R130.reuse, 0x2 ;  /* 0x0000008247687211 */ /* 0x0c4fe400078410ff */
[CC--:B------:R-:W-:Y:S02]  /*18d0*/  LEA R22, P3, R71.reuse, R130.reuse, 0x3 ;  /* 0x0000008247167211 */ /* 0x0c0fe400078618ff */
[----:B------:R-:W-:-:S02]  /*18e0*/  LEA R20, P6, R71, R130, 0x4 ;  /* 0x0000008247147211 */ /* 0x000fc400078c20ff */
[----:B------:R-:W-:Y:S02]  /*18f0*/  LEA R18, P4, R71, R130, 0x5 ;  /* 0x0000008247127211 */ /* 0x000fe400078828ff */
[-C--:B------:R-:W-:Y:S02]  /*1900*/  LEA.HI.X.SX32 R117, R67, R131.reuse, 0x1, P0 ;  /* 0x0000008343757211 */ /* 0x080fe400000f0eff */
[-C--:B------:R-:W-:Y:S02]  /*1910*/  LEA.HI.X.SX32 R107, R71, R131.reuse, 0x1, P5 ;  /* 0x00000083476b7211 */ /* 0x080fe400028f0eff */
[-C--:B------:R-:W-:Y:S02]  /*1920*/  LEA.HI.X.SX32 R105, R9, R131.reuse, 0x1, P2 ;  /* 0x0000008309697211 */ /* 0x080fe400010f0eff */
[-C--:B------:R-:W-:Y:S02]  /*1930*/  LEA.HI.X.SX32 R23, R13, R131.reuse, 0x1, P3 ;  /* 0x000000830d177211 */ /* 0x080fe400018f0eff */
[----:B------:R-:W-:-:S02]  /*1940*/  LEA.HI.X.SX32 R21, R25, R131, 0x1, P6 ;  /* 0x0000008319157211 */ /* 0x000fc400030f0eff */
[-C--:B------:R-:W-:Y:S02]  /*1950*/  LEA.HI.X.SX32 R19, R39, R131.reuse, 0x1, P4 ;  /* 0x0000008327137211 */ /* 0x080fe400020f0eff */
[----:B------:R-:W-:-:S07]  /*1960*/  LEA.HI.X.SX32 R115, R69, R131, 0x1, P1 ;  /* 0x0000008345737211 */ /* 0x000fce00008f0eff */
.L_x_1:
[----:B------:R-:W2:Y:S04]  /*1970*/  LDL.64 R206, [R1+0x10] ;  /* 0x0000100001ce7983 */ /* 0x000ea80000100a00 */
[----:B------:R-:W3:Y:S04]  /*1980*/  LDL.64 R202, [R1] ;  /* 0x0000000001ca7983 */ /* 0x000ee80000100a00 */
[----:B------:R-:W4:Y:S04]  /*1990*/  LDL.64 R12, [R1+0x20] ;  /* 0x00002000010c7983 */ /* 0x000f280000100a00 */
[----:B------:R-:W5:Y:S04]  /*19a0*/  LDL.64 R14, [R1+0x18] ;  /* 0x00001800010e7983 */ /* 0x000f680000100a00 */
[----:B------:R-:W5:Y:S04]  /*19b0*/  LDL.64 R204, [R1+0x8] ;  /* 0x0000080001cc7983 */ /* 0x000f680000100a00 */
[----:B------:R-:W5:Y:S04]  /*19c0*/  LDL.64 R8, [R1+0x30] ;  /* 0x0000300001087983 */ /* 0x000f680000100a00 */
[----:B------:R-:W5:Y:S01]  /*19d0*/  LDL.64 R10, [R1+0x28] ;  /* 0x00002800010a7983 */ /* 0x000f620000100a00 */
[----:B------:R-:W-:-:S04]  /*19e0*/  IMAD.WIDE R30, R3, 0x2, R250 ;  /* 0x00000002031e7825 */ /* 0x000fc800078e02fa */
[C---:B------:R-:W-:Y:S01]  /*19f0*/  IMAD.WIDE R32, R3.reuse, 0x2, R248 ;  /* 0x0000000203207825 */ /* 0x040fe200078e02f8 */
[----:B------:R0:W5:Y:S03]  /*1a00*/  LDG.E.U16 R48, desc[UR16][R30.64] ;  /* 0x000000101e307981 */ /* 0x000166000c1e1500 */
[C---:B------:R-:W-:Y:S01]  /*1a10*/  IMAD.WIDE R34, R3.reuse, 0x2, R240 ;  /* 0x0000000203227825 */ /* 0x040fe200078e02f0 */
[----:B------:R1:W5:Y:S03]  /*1a20*/  LDG.E.U16 R49, desc[UR16][R32.64] ;  /* 0x0000001020317981 */ /* 0x000366000c1e1500 */
[C---:B------:R-:W-:Y:S01]  /*1a30*/  IMAD.WIDE R36, R3.reuse, 0x2, R238 ;  /* 0x0000000203247825 */ /* 0x040fe200078e02ee */
[----:B------:R1:W5:Y:S03]  /*1a40*/  LDG.E.U16 R50, desc[UR16][R34.64] ;  /* 0x0000001022327981 */ /* 0x000366000c1e1500 */
[C---:B------:R-:W-:Y:S01]  /*1a50*/  IMAD.WIDE R38, R3.reuse, 0x2, R222 ;  /* 0x0000000203267825 */ /* 0x040fe200078e02de */
[----:B------:R1:W5:Y:S03]  /*1a60*/  LDG.E.U16 R51, desc[UR16][R36.64] ;  /* 0x0000001024337981 */ /* 0x000366000c1e1500 */
[C---:B0-----:R-:W-:Y:S01]  /*1a70*/  IMAD.WIDE R30, R3.reuse, 0x2, R142 ;  /* 0x00000002031e7825 */ /* 0x041fe200078e028e */
[----:B------:R0:W5:Y:S03]  /*1a80*/  LDG.E.U16 R52, desc[UR16][R38.64] ;  /* 0x0000001026347981 */ /* 0x000166000c1e1500 */
[C---:B-1----:R-:W-:Y:S01]  /*1a90*/  IMAD.WIDE R32, R3.reuse, 0x2, R144 ;  /* 0x0000000203207825 */ /* 0x042fe200078e0290 */
[----:B------:R1:W5:Y:S03]  /*1aa0*/  LDG.E.U16 R58, desc[UR16][R30.64] ;  /* 0x000000101e3a7981 */ /* 0x000366000c1e1500 */
[C---:B------:R-:W-:Y:S01]  /*1ab0*/  IMAD.WIDE R34, R3.reuse, 0x2, R146 ;  /* 0x0000000203227825 */ /* 0x040fe200078e0292 */
[----:B------:R1:W5:Y:S03]  /*1ac0*/  LDG.E.U16 R59, desc[UR16][R32.64] ;  /* 0x00000010203b7981 */ /* 0x000366000c1e1500 */
[C---:B------:R-:W-:Y:S01]  /*1ad0*/  IMAD.WIDE R36, R3.reuse, 0x2, R148 ;  /* 0x0000000203247825 */ /* 0x040fe200078e0294 */
[----:B------:R1:W5:Y:S03]  /*1ae0*/  LDG.E.U16 R60, desc[UR16][R34.64] ;  /* 0x00000010223c7981 */ /* 0x000366000c1e1500 */
[----:B0-----:R-:W-:-:S02]  /*1af0*/  IMAD.WIDE R38, R3, 0x2, R152 ;  /* 0x0000000203267825 */ /* 0x001fc400078e0298 */
[----:B------:R-:W5:Y:S02]  /*1b00*/  LDG.E.U16 R36, desc[UR16][R36.64] ;  /* 0x0000001024247981 */ /* 0x000f64000c1e1500 */
[C---:B------:R-:W-:Y:S02]  /*1b10*/  IMAD.WIDE R40, R3.reuse, 0x2, R164 ;  /* 0x0000000203287825 */ /* 0x040fe400078e02a4 */
[----:B------:R-:W5:Y:S02]  /*1b20*/  LDG.E.U16 R38, desc[UR16][R38.64] ;  /* 0x0000001026267981 */ /* 0x000f64000c1e1500 */
[C---:B------:R-:W-:Y:S02]  /*1b30*/  IMAD.WIDE R42, R3.reuse, 0x2, R168 ;  /* 0x00000002032a7825 */ /* 0x040fe400078e02a8 */
[----:B------:R-:W5:Y:S02]  /*1b40*/  LDG.E.U16 R40, desc[UR16][R40.64] ;  /* 0x0000001028287981 */ /* 0x000f64000c1e1500 */
[----:B-1----:R-:W-:-:S02]  /*1b50*/  IMAD.WIDE R30, R3, 0x2, R162 ;  /* 0x00000002031e7825 */ /* 0x002fc400078e02a2 */
[----:B------:R-:W5:Y:S02]  /*1b60*/  LDG.E.U16 R42, desc[UR16][R42.64] ;  /* 0x000000102a2a7981 */ /* 0x000f64000c1e1500 */
[----:B------:R-:W-:-:S04]  /*1b70*/  IMAD.WIDE R32, R3, 0x2, R166 ;  /* 0x0000000203207825 */ /* 0x000fc800078e02a6 */
[----:B------:R-:W-:-:S04]  /*1b80*/  IMAD.WIDE R34, R3, 0x2, R170 ;  /* 0x0000000203227825 */ /* 0x000fc800078e02aa */
[----:B--2---:R-:W-:-:S04]  /*1b90*/  IMAD.WIDE R24, R3, 0x2, R206 ;  /* 0x0000000203187825 */ /* 0x004fc800078e02ce */
[C---:B---3--:R-:W-:Y:S01]  /*1ba0*/  IMAD.WIDE R28, R3.reuse, 0x2, R202 ;  /* 0x00000002031c7825 */ /* 0x048fe200078e02ca */
[----:B------:R0:W2:Y:S03]  /*1bb0*/  LDG.E.U16 R45, desc[UR16][R24.64] ;  /* 0x00000010182d7981 */ /* 0x0000a6000c1e1500 */
[C---:B----4-:R-:W-:Y:S01]  /*1bc0*/  IMAD.WIDE R12, R3.reuse, 0x2, R12 ;  /* 0x00000002030c7825 */ /* 0x050fe200078e020c */
[----:B------:R1:W3:Y:S03]  /*1bd0*/  LDG.E.U16 R47, desc[UR16][R28.64] ;  /* 0x000000101c2f7981 */ /* 0x0002e6000c1e1500 */
[C---:B-----5:R-:W-:Y:S01]  /*1be0*/  IMAD.WIDE R14, R3.reuse, 0x2, R14 ;  /* 0x00000002030e7825 */ /* 0x060fe200078e020e */
[----:B------:R4:W5:Y:S03]  /*1bf0*/  LDG.E.U16 R16, desc[UR16][R12.64] ;  /* 0x000000100c107981 */ /* 0x000966000c1e1500 */
[C---:B------:R-:W-:Y:S01]  /*1c00*/  IMAD.WIDE R26, R3.reuse, 0x2, R204 ;  /* 0x00000002031a7825 */ /* 0x040fe200078e02cc */
[----:B------:R4:W5:Y:S03]  /*1c10*/  LDG.E.U16 R44, desc[UR16][R14.64] ;  /* 0x000000100e2c7981 */ /* 0x000966000c1e1500 */
[C---:B0-----:R-:W-:Y:S01]  /*1c20*/  IMAD.WIDE R24, R3.reuse, 0x2, R136 ;  /* 0x0000000203187825 */ /* 0x041fe200078e0288 */
[----:B------:R0:W5:Y:S03]  /*1c30*/  LDG.E.U16 R46, desc[UR16][R26.64] ;  /* 0x000000101a2e7981 */ /* 0x000166000c1e1500 */
[C---:B-1----:R-:W-:Y:S01]  /*1c40*/  IMAD.WIDE R28, R3.reuse, 0x2, R140 ;  /* 0x00000002031c7825 */ /* 0x042fe200078e028c */
[----:B------:R1:W5:Y:S03]  /*1c50*/  LDG.E.U16 R55, desc[UR16][R24.64] ;  /* 0x0000001018377981 */ /* 0x000366000c1e1500 */
[C---:B----4-:R-:W-:Y:S01]  /*1c60*/  IMAD.WIDE R12, R3.reuse, 0x2, R132 ;  /* 0x00000002030c7825 */ /* 0x050fe200078e0284 */
[----:B------:R4:W5:Y:S03]  /*1c70*/  LDG.E.U16 R57, desc[UR16][R28.64] ;  /* 0x000000101c397981 */ /* 0x000966000c1e1500 */
[C---:B------:R-:W-:Y:S01]  /*1c80*/  IMAD.WIDE R14, R3.reuse, 0x2, R134 ;  /* 0x00000002030e7825 */ /* 0x040fe200078e0286 */
[----:B------:R4:W5:Y:S03]  /*1c90*/  LDG.E.U16 R53, desc[UR16][R12.64] ;  /* 0x000000100c357981 */ /* 0x000966000c1e1500 */
[C---:B0-----:R-:W-:Y:S01]  /*1ca0*/  IMAD.WIDE R26, R3.reuse, 0x2, R138 ;  /* 0x00000002031a7825 */ /* 0x041fe200078e028a */
[----:B------:R0:W5:Y:S03]  /*1cb0*/  LDG.E.U16 R54, desc[UR16][R14.64] ;  /* 0x000000100e367981 */ /* 0x000166000c1e1500 */
[C---:B------:R-:W-:Y:S01]  /*1cc0*/  IMAD.WIDE R8, R3.reuse, 0x2, R8 ;  /* 0x0000000203087825 */ /* 0x040fe200078e0208 */
[----:B------:R0:W5:Y:S03]  /*1cd0*/  LDG.E.U16 R56, desc[UR16][R26.64] ;  /* 0x000000101a387981 */ /* 0x000166000c1e1500 */
[C---:B-1----:R-:W-:Y:S01]  /*1ce0*/  IMAD.WIDE R24, R3.reuse, 0x2, R156 ;  /* 0x0000000203187825 */ /* 0x042fe200078e029c */
[----:B------:R-:W5:Y:S03]  /*1cf0*/  LDG.E.U16 R203, desc[UR16][R30.64] ;  /* 0x000000101ecb7981 */ /* 0x000f66000c1e1500 */
[C---:B----4-:R-:W-:Y:S01]  /*1d00*/  IMAD.WIDE R28, R3.reuse, 0x2, R160 ;  /* 0x00000002031c7825 */ /* 0x050fe200078e02a0 */
[----:B------:R-:W4:Y:S03]  /*1d10*/  LDG.E.U16 R8, desc[UR16][R8.64] ;  /* 0x0000001008087981 */ /* 0x000f26000c1e1500 */
[C---:B------:R-:W-:Y:S01]  /*1d20*/  IMAD.WIDE R10, R3.reuse, 0x2, R10 ;  /* 0x00000002030a7825 */ /* 0x040fe200078e020a */
[----:B------:R-:W4:Y:S03]  /*1d30*/  LDG.E.U16 R24, desc[UR16][R24.64] ;  /* 0x0000001018187981 */ /* 0x000f26000c1e1500 */
[C---:B------:R-:W-:Y:S01]  /*1d40*/  IMAD.WIDE R12, R3.reuse, 0x2, R150 ;  /* 0x00000002030c7825 */ /* 0x040fe200078e0296 */
[----:B------:R-:W4:Y:S03]  /*1d50*/  LDG.E.U16 R28, desc[UR16][R28.64] ;  /* 0x000000101c1c7981 */ /* 0x000f26000c1e1500 */
[C---:B0-----:R-:W-:Y:S01]  /*1d60*/  IMAD.WIDE R14, R3.reuse, 0x2, R154 ;  /* 0x00000002030e7825 */ /* 0x041fe200078e029a */
[----:B------:R0:W4:Y:S03]  /*1d70*/  LDG.E.U16 R11, desc[UR16][R10.64] ;  /* 0x000000100a0b7981 */ /* 0x000126000c1e1500 */
[----:B------:R-:W-:Y:S01]  /*1d80*/  IMAD.WIDE R26, R3, 0x2, R158 ;  /* 0x00000002031a7825 */ /* 0x000fe200078e029e */
[----:B------:R1:W4:Y:S04]  /*1d90*/  LDG.E.U16 R12, desc[UR16][R12.64] ;  /* 0x000000100c0c7981 */ /* 0x000328000c1e1500 */
[----:B------:R-:W4:Y:S04]  /*1da0*/  LDG.E.U16 R14, desc[UR16][R14.64] ;  /* 0x000000100e0e7981 */ /* 0x000f28000c1e1500 */
[----:B------:R-:W4:Y:S04]  /*1db0*/  LDG.E.U16 R202, desc[UR16][R26.64] ;  /* 0x000000101aca7981 */ /* 0x000f28000c1e1500 */
[----:B------:R-:W4:Y:S04]  /*1dc0*/  LDG.E.U16 R204, desc[UR16][R32.64] ;  /* 0x0000001020cc7981 */ /* 0x000f28000c1e1500 */
[----:B------:R-:W4:Y:S01]  /*1dd0*/  LDG.E.U16 R205, desc[UR16][R34.64] ;  /* 0x0000001022cd7981 */ /* 0x000f22000c1e1500 */
[----:B0-----:R-:W0:Y:S02]  /*1de0*/  S2R R10, SR_TID.X ;  /* 0x00000000000a7919 */ /* 0x001e240000002100 */
[----:B0-----:R-:W-:-:S02]  /*1df0*/  LOP3.LUT R9, R10, 0x3f, RZ, 0xc0, !PT ;  /* 0x0000003f0a097812 */ /* 0x001fc400078ec0ff */
[----:B------:R-:W-:-:S03]  /*1e00*/  SHF.R.S32.HI R62, RZ, 0x6, R10 ;  /* 0x00000006ff3e7819 */ /* 0x000fc6000001140a */
[----:B------:R-:W-:Y:S01]  /*1e10*/  IMAD.SHL.U32 R9, R9, 0x2, RZ ;  /* 0x0000000209097824 */ /* 0x000fe200078e00ff */
[----:B------:R-:W-:-:S04]  /*1e20*/  SGXT R62, R62, 0x1 ;  /* 0x000000013e3e781a */ /* 0x000fc80000000200 */
[----:B------:R-:W-:Y:S01]  /*1e30*/  LOP3.LUT R62, R9, 0x90, R62, 0x78, !PT ;  /* 0x00000090093e7812 */ /* 0x000fe200078e783e */
[----:B------:R-:W-:Y:S03]  /*1e40*/  BAR.SYNC.DEFER_BLOCKING 0x0 ;  /* 0x0000000000007b1d */ /* 0x000fe60000010000 */
[----:B-1----:R-:W-:-:S03]  /*1e50*/  LOP3.LUT R13, R62, 0x20, RZ, 0x3c, !PT ;  /* 0x000000203e0d7812 */ /* 0x002fc600078e3cff */
[----:B------:R-:W-:Y:S04]  /*1e60*/  STS.U16 [R62+UR10+0x800], R49 ;  /* 0x000800313e007988 */ /* 0x000fe8000800040a */
[----:B------:R-:W-:Y:S04]  /*1e70*/  STS.U16 [R62+UR10+0xa00], R51 ;  /* 0x000a00333e007988 */ /* 0x000fe8000800040a */
[----:B------:R-:W-:Y:S04]  /*1e80*/  STS.U16 [R62+UR10+0x1200], R59 ;  /* 0x0012003b3e007988 */ /* 0x000fe8000800040a */
[----:B------:R-:W-:Y:S04]  /*1e90*/  STS.U16 [R62+UR10+0x1400], R36 ;  /* 0x001400243e007988 */ /* 0x000fe8000800040a */
[----:B------:R-:W-:Y:S04]  /*1ea0*/  STS.U16 [R62+UR10+0x1600], R38 ;  /* 0x001600263e007988 */ /* 0x000fe8000800040a */
[----:B------:R-:W-:Y:S04]  /*1eb0*/  STS.U16 [R62+UR10+0x1c00], R40 ;  /* 0x001c00283e007988 */ /* 0x000fe8000800040a */
[----:B------:R-:W-:Y:S01]  /*1ec0*/  STS.U16 [R62+UR10+0x1e00], R42 ;  /* 0x001e002a3e007988 */ /* 0x000fe2000800040a */
[----:B------:R-:W-:Y:S01]  /*1ed0*/  UMOV UR44, UR6 ;  /* 0x00000006002c7c82 */ /* 0x000fe20008000000 */
[----:B------:R-:W-:Y:S01]  /*1ee0*/  UMOV UR45, 0x40000040 ;  /* 0x40000040002d7882 */ /* 0x000fe20000000000 */
[----:B------:R-:W-:Y:S01]  /*1ef0*/  UMOV UR46, UR8 ;  /* 0x00000008002e7c82 */ /* 0x000fe20008000000 */
[----:B------:R-:W-:Y:S01]  /*1f00*/  UMOV UR47, 0x80000020 ;  /* 0x80000020002f7882 */ /* 0x000fe20000000000 */
[----:B--2---:R-:W-:Y:S04]  /*1f10*/  STS.U16 [R62+UR10+0x400], R45 ;  /* 0x0004002d3e007988 */ /* 0x004fe8000800040a */
[----:B---3--:R-:W-:Y:S04]  /*1f20*/  STS.U16 [R62+UR10+0x600], R47 ;  /* 0x0006002f3e007988 */ /* 0x008fe8000800040a */
[----:B-----5:R-:W-:Y:S04]  /*1f30*/  STS.U16 [R62+UR10+0x200], R16 ;  /* 0x000200103e007988 */ /* 0x020fe8000800040a */
[----:B------:R-:W-:Y:S04]  /*1f40*/  STS.U16 [R62+UR10+0xe00], R55 ;  /* 0x000e00373e007988 */ /* 0x000fe8000800040a */
[----:B------:R-:W-:Y:S04]  /*1f50*/  STS.U16 [R62+UR10+0x1000], R57 ;  /* 0x001000393e007988 */ /* 0x000fe8000800040a */
[----:B------:R-:W-:Y:S04]  /*1f60*/  STS.U16 [R62+UR10+0xc00], R53 ;  /* 0x000c00353e007988 */ /* 0x000fe8000800040a */
[----:B----4-:R-:W-:Y:S04]  /*1f70*/  STS.U16 [R62+UR10], R8 ;  /* 0x000000083e007988 */ /* 0x010fe8000800040a */
[----:B------:R-:W-:Y:S04]  /*1f80*/  STS.U16 [R62+UR10+0x1800], R24 ;  /* 0x001800183e007988 */ /* 0x000fe8000800040a */
        /* <DEDUP_REMOVED lines=10> */
[----:B------:R0:W-:Y:S04]  /*2030*/  STS.U16 [R13+UR10+0x1300], R60 ;  /* 0x0013003c0d007988 */ /* 0x0001e8000800040a */
[----:B------:R1:W-:Y:S04]  /*2040*/  STS.U16 [R13+UR10+0x1500], R12 ;  /* 0x0015000c0d007988 */ /* 0x0003e8000800040a */
[----:B------:R-:W-:Y:S04]  /*2050*/  STS.U16 [R13+UR10+0x1700], R14 ;  /* 0x0017000e0d007988 */ /* 0x000fe8000800040a */
[----:B------:R-:W-:Y:S04]  /*2060*/  STS.U16 [R13+UR10+0x1900], R202 ;  /* 0x001900ca0d007988 */ /* 0x000fe8000800040a */
[----:B------:R-:W-:Y:S04]  /*2070*/  STS.U16 [R13+UR10+0x1b00], R203 ;  /* 0x001b00cb0d007988 */ /* 0x000fe8000800040a */
[----:B------:R-:W-:Y:S04]  /*2080*/  STS.U16 [R13+UR10+0x1d00], R204 ;  /* 0x001d00cc0d007988 */ /* 0x000fe8000800040a */
[----:B------:R2:W-:Y:S01]  /*2090*/  STS.U16 [R13+UR10+0x1f00], R205 ;  /* 0x001f00cd0d007988 */ /* 0x0005e2000800040a */
[----:B------:R3:W-:Y:S06]  /*20a0*/  MEMBAR.ALL.CTA ;  /* 0x0000000000007992 */ /* 0x0007ec0000008000 */
[----:B---3--:R-:W3:Y:S02]  /*20b0*/  FENCE.VIEW.ASYNC.S ;  /* 0x00000000000073c6 */ /* 0x008ee40000000000 */
[----:B---3--:R-:W-:Y:S06]  /*20c0*/  BAR.SYNC.DEFER_BLOCKING 0x0 ;  /* 0x0000000000007b1d */ /* 0x008fec0000010000 */
[----:B0-----:R-:W-:-:S06]  /*20d0*/  WARPGROUP.ARRIVE ;  /* 0x00000000000079c5 */ /* 0x001fcc0000000000 */
[----:B------:R-:W-:Y:S01]  /*20e0*/  HGMMA.64x128x16.F32.BF16 R24, gdesc[UR44].tnspA, RZ, !UPT ;  /* 0x21e000002c1879f0 */ /* 0x000fe2000c7018ff */
[----:B------:R-:W-:-:S05]  /*20f0*/  IMAD.SHL.U32 R8, R10, 0x2, RZ ;  /* 0x000000020a087824 */ /* 0x000fca00078e00ff */
[----:B------:R-:W-:Y:S02]  /*2100*/  LOP3.LUT R8, R8, 0x6, RZ, 0xc0, !PT ;  /* 0x0000000608087812 */ /* 0x000fe400078ec0ff */
[----:B-1----:R-:W-:-:S03]  /*2110*/  LOP3.LUT R12, R10, 0x40, RZ, 0xc0, !PT ;  /* 0x000000400a0c7812 */ /* 0x002fc600078ec0ff */
[----:B------:R-:W-:Y:S01]  /*2120*/  VIADD R8, R8, UR4 ;  /* 0x0000000408087c36 */ /* 0x000fe20008000000 */
[----:B--2---:R-:W-:Y:S01]  /*2130*/  LOP3.LUT R13, R2, 0x8, RZ, 0xfc, !PT ;  /* 0x00000008020d7812 */ /* 0x004fe200078efcff */
[----:B------:R-:W-:-:S03]  /*2140*/  IMAD R9, R12, 0x40, R9 ;  /* 0x000000400c097824 */ /* 0x000fc600078e0209 */
[C---:B------:R-:W-:Y:S01]  /*2150*/  LOP3.LUT R10, R8.reuse, 0x70, RZ, 0xfc, !PT ;  /* 0x00000070080a7812 */ /* 0x040fe200078efcff */
[----:B------:R-:W-:Y:S01]  /*2160*/  HGMMA.64x128x16.F32.BF16 R24, gdesc[UR12].tnspA, R24, gsb0 ;  /* 0x21e000000c1879f0 */ /* 0x000fe20008001818 */
[----:B------:R-:W-:Y:S02]  /*2170*/  LOP3.LUT R11, R8, 0x71, RZ, 0xfc, !PT ;  /* 0x00000071080b7812 */ /* 0x000fe400078efcff */
[-C--:B------:R-:W-:Y:S02]  /*2180*/  ISETP.GE.AND P5, PT, R2, R10.reuse, PT ;  /* 0x0000000a0200720c */ /* 0x080fe40003fa6270 */
[----:B------:R-:W-:Y:S02]  /*2190*/  ISETP.GE.AND P2, PT, R13, R10, PT ;  /* 0x0000000a0d00720c */ /* 0x000fe40003f46270 */
[C---:B------:R-:W-:Y:S02]  /*21a0*/  LOP3.LUT R12, R8.reuse, 0x79, RZ, 0xfc, !PT ;  /* 0x00000079080c7812 */ /* 0x040fe400078efcff */
[----:B------:R-:W-:-:S02]  /*21b0*/  LOP3.LUT R10, R8, 0x78, RZ, 0xfc, !PT ;  /* 0x00000078080a7812 */ /* 0x000fc400078efcff */
[-C--:B------:R-:W-:Y:S02]  /*21c0*/  ISETP.GE.AND P3, PT, R2, R11.reuse, PT ;  /* 0x0000000b0200720c */ /* 0x080fe40003f66270 */
[C---:B------:R-:W-:Y:S02]  /*21d0*/  ISETP.GE.AND P1, PT, R13.reuse, R11, PT ;  /* 0x0000000b0d00720c */ /* 0x040fe40003f26270 */
[----:B------:R-:W-:Y:S02]  /*21e0*/  LOP3.LUT R11, R8, 0x60, RZ, 0xfc, !PT ;  /* 0x00000060080b7812 */ /* 0x000fe400078efcff */
[-C--:B------:R-:W-:Y:S02]  /*21f0*/  ISETP.GE.AND P6, PT, R2, R12.reuse, PT ;  /* 0x0000000c0200720c */ /* 0x080fe40003fc6270 */
[----:B------:R-:W-:Y:S02]  /*2200*/  ISETP.GE.AND P0, PT, R13, R12, PT ;  /* 0x0000000c0d00720c */ /* 0x000fe40003f06270 */
[----:B------:R-:W-:-:S02]  /*2210*/  SEL R207, RZ, 0x7fff8, P5 ;  /* 0x0007fff8ffcf7807 */ /* 0x000fc40002800000 */
[-C--:B------:R-:W-:Y:S02]  /*2220*/  ISETP.GE.AND P4, PT, R2, R10.reuse, PT ;  /* 0x0000000a0200720c */ /* 0x080fe40003f86270 */
[----:B------:R-:W-:Y:S02]  /*2230*/  ISETP.GE.AND P5, PT, R13, R10, PT ;  /* 0x0000000a0d00720c */ /* 0x000fe40003fa6270 */
[----:B------:R-:W-:Y:S02]  /*2240*/  LOP3.LUT R12, R8, 0x61, RZ, 0xfc, !PT ;  /* 0x00000061080c7812 */ /* 0x000fe400078efcff */
[----:B------:R-:W-:Y:S02]  /*2250*/  SEL R10, RZ, 0x1fffe, P2 ;  /* 0x0001fffeff0a7807 */ /* 0x000fe40001000000 */
[----:B------:R-:W-:Y:S02]  /*2260*/  SEL R202, RZ, 0x4, P3 ;  /* 0x00000004ffca7807 */ /* 0x000fe40001800000 */
[----:B------:R-:W-:-:S02]  /*2270*/  ISETP.GE.AND P2, PT, R2, R11, PT ;  /* 0x0000000b0200720c */ /* 0x000fc40003f46270 */
[----:B------:R-:W-:Y:S02]  /*2280*/  ISETP.GE.AND P3, PT, R13, R11, PT ;  /* 0x0000000b0d00720c */ /* 0x000fe40003f66270 */
[C---:B------:R-:W-:Y:S02]  /*2290*/  LOP3.LUT R14, R8.reuse, 0x69, RZ, 0xfc, !PT ;  /* 0x00000069080e7812 */ /* 0x040fe400078efcff */
[----:B------:R-:W-:Y:S02]  /*22a0*/  SEL R210, RZ, 0x1, P1 ;  /* 0x00000001ffd27807 */ /* 0x000fe40000800000 */
[----:B------:R-:W-:Y:S02]  /*22b0*/  SEL R15, RZ, 0x4, P6 ;  /* 0x00000004ff0f7807 */ /* 0x000fe40003000000 */
[----:B------:R-:W-:Y:S02]  /*22c0*/  LOP3.LUT R11, R8, 0x68, RZ, 0xfc, !PT ;  /* 0x00000068080b7812 */ /* 0x000fe400078efcff */
[----:B------:R-:W-:-:S02]  /*22d0*/  ISETP.GE.AND P1, PT, R2, R12, PT ;  /* 0x0000000c0200720c */ /* 0x000fc40003f26270 */
[C---:B------:R-:W-:Y:S01]  /*22e0*/  ISETP.GE.AND P6, PT, R13.reuse, R12, PT ;  /* 0x0000000c0d00720c */ /* 0x040fe20003fc6270 */
[----:B------:R-:W-:Y:S01]  /*22f0*/  VIADD R12, R8, 0x9 ;  /* 0x00000009080c7836 */ /* 0x000fe20000000000 */
[----:B------:R-:W-:Y:S02]  /*2300*/  SEL R205, RZ, 0x7fff8, P4 ;  /* 0x0007fff8ffcd7807 */ /* 0x000fe40002000000 */
[----:B------:R-:W-:Y:S02]  /*2310*/  SEL R204, RZ, 0x1fffe, P5 ;  /* 0x0001fffeffcc7807 */ /* 0x000fe40002800000 */
[-C--:B------:R-:W-:Y:S02]  /*2320*/  ISETP.GE.AND P4, PT, R2, R14.reuse, PT ;  /* 0x0000000e0200720c */ /* 0x080fe40003f86270 */
[----:B------:R-:W-:Y:S01]  /*2330*/  ISETP.GE.AND P5, PT, R13, R14, PT ;  /* 0x0000000e0d00720c */ /* 0x000fe20003fa6270 */
[----:B------:R-:W-:Y:S01]  /*2340*/  VIADD R14, R8, 0x10 ;  /* 0x00000010080e7836 */ /* 0x000fe20000000000 */
[----:B------:R-:W-:-:S02]  /*2350*/  SEL R16, RZ, 0x7fff8, P2 ;  /* 0x0007fff8ff107807 */ /* 0x000fc40001000000 */
[CC--:B------:R-:W-:Y:S02]  /*2360*/  ISETP.GE.AND P2, PT, R2.reuse, R11.reuse, PT ;  /* 0x0000000b0200720c */ /* 0x0c0fe40003f46270 */
[----:B------:R-:W-:Y:S02]  /*2370*/  SEL R206, RZ, 0x1fffe, P3 ;  /* 0x0001fffeffce7807 */ /* 0x000fe40001800000 */
[----:B------:R-:W-:Y:S02]  /*2380*/  ISETP.GE.AND P3, PT, R13, R11, PT ;  /* 0x0000000b0d00720c */ /* 0x000fe40003f66270 */
[----:B------:R-:W-:Y:S02]  /*2390*/  SEL R11, RZ, 0x4, P1 ;  /* 0x00000004ff0b7807 */ /* 0x000fe40000800000 */
[----:B------:R-:W-:Y:S02]  /*23a0*/  SEL R208, RZ, 0x1, P6 ;  /* 0x00000001ffd07807 */ /* 0x000fe40003000000 */
[----:B------:R-:W-:-:S02]  /*23b0*/  ISETP.GE.AND P1, PT, R2, R12, PT ;  /* 0x0000000c0200720c */ /* 0x000fc40003f26270 */
[C---:B------:R-:W-:Y:S02]  /*23c0*/  ISETP.GE.AND P6, PT, R13.reuse, R12, PT ;  /* 0x0000000c0d00720c */ /* 0x040fe40003fc6270 */
[----:B------:R-:W-:Y:S02]  /*23d0*/  SEL R12, RZ, 0x4, P4 ;  /* 0x00000004ff0c7807 */ /* 0x000fe40002000000 */
[----:B------:R-:W-:Y:S02]  /*23e0*/  SEL R209, RZ, 0x1, P5 ;  /* 0x00000001ffd17807 */ /* 0x000fe40002800000 */
[----:B------:R-:W-:Y:S02]  /*23f0*/  SEL R203, RZ, 0x7fff8, P2 ;  /* 0x0007fff8ffcb7807 */ /* 0x000fe40001000000 */
[-C--:B------:R-:W-:Y:S02]  /*2400*/  ISETP.GE.AND P4, PT, R2, R14.reuse, PT ;  /* 0x0000000e0200720c */ /* 0x080fe40003f86270 */
[----:B------:R-:W-:-:S02]  /*2410*/  ISETP.GE.AND P5, PT, R13, R14, PT ;  /* 0x0000000e0d00720c */ /* 0x000fc40003fa6270 */
[-C--:B------:R-:W-:Y:S01]  /*2420*/  ISETP.GT.AND P2, PT, R2, R8.reuse, PT ;  /* 0x000000080200720c */ /* 0x080fe20003f44270 */
[----:B------:R-:W-:Y:S01]  /*2430*/  VIADD R211, R8, 0x8 ;  /* 0x0000000808d37836 */ /* 0x000fe20000000000 */
[----:B------:R-:W-:Y:S02]  /*2440*/  SEL R14, RZ, 0x1fffe, P3 ;  /* 0x0001fffeff0e7807 */ /* 0x000fe40001800000 */
[----:B------:R-:W-:Y:S01]  /*2450*/  ISETP.GE.AND P3, PT, R13, R8, PT ;  /* 0x000000080d00720c */ /* 0x000fe20003f66270 */
[----:B------:R-:W-:Y:S02]  /*2460*/  WARPGROUP.DEPBAR.LE gsb0, 0x0 ;  /* 0x00008000000079c5 */ /* 0x000fe40000010000 */
[----:B------:R-:W-:Y:S01]  /*2470*/  FMUL R25, R25, UR11 ;  /* 0x0000000b19197c20 */ /* 0x000fe20008400000 */
[----:B------:R-:W-:Y:S01]  /*2480*/  FMUL R212, R26, UR11 ;  /* 0x0000000b1ad47c20 */ /* 0x000fe20008400000 */
[----:B------:R-:W-:-:S03]  /*2490*/  FMUL R27, R27, UR11 ;  /* 0x0000000b1b1b7c20 */ /* 0x000fc60008400000 */
[----:B------:R-:W-:Y:S02]  /*24a0*/  FSEL R26, R25, -INF , P2 ;  /* 0xff800000191a7808 */ /* 0x000fe40001000000 */
[-C--:B------:R-:W-:Y:S01]  /*24b0*/  ISETP.GT.AND P2, PT, R13, R8.reuse, PT ;  /* 0x000000080d00720c */ /* 0x080fe20003f44270 */
[----:B------:R-:W-:Y:S01]  /*24c0*/  FMUL R28, R28, UR11 ;  /* 0x0000000b1c1c7c20 */ /* 0x000fe20008400000 */
[----:B------:R-:W-:Y:S01]  /*24d0*/  FSEL R25, R212, -INF , P3 ;  /* 0xff800000d4197808 */ /* 0x000fe20001800000 */
[----:B------:R-:W-:Y:S01]  /*24e0*/  FMUL R213, R29, UR11 ;  /* 0x0000000b1dd57c20 */ /* 0x000fe20008400000 */
[----:B------:R-:W-:Y:S01]  /*24f0*/  ISETP.GE.AND P3, PT, R2, R211, PT ;  /* 0x000000d30200720c */ /* 0x000fe20003f66270 */
[----:B------:R-:W-:Y:S02]  /*2500*/  VIADD R211, R8, 0x11 ;  /* 0x0000001108d37836 */ /* 0x000fe40000000000 */
[----:B------:R-:W-:Y:S01]  /*2510*/  FMUL R29, R24, UR11 ;  /* 0x0000000b181d7c20 */ /* 0x000fe20008400000 */
[----:B------:R-:W-:Y:S01]  /*2520*/  FSEL R27, R27, -INF , P2 ;  /* 0xff8000001b1b7808 */ /* 0x000fe20001000000 */
[----:B------:R-:W-:Y:S01]  /*2530*/  FMUL R24, R30, UR11 ;  /* 0x0000000b1e187c20 */ /* 0x000fe20008400000 */
[----:B------:R-:W-:Y:S01]  /*2540*/  FMUL R31, R31, UR11 ;  /* 0x0000000b1f1f7c20 */ /* 0x000fe20008400000 */
[----:B------:R-:W-:Y:S01]  /*2550*/  ISETP.GE.AND P2, PT, R2, R8, PT ;  /* 0x000000080200720c */ /* 0x000fe20003f46270 */
[----:B------:R-:W-:Y:S01]  /*2560*/  VIADD R212, R8, 0x18 ;  /* 0x0000001808d47836 */ /* 0x000fe20000000000 */
[----:B------:R-:W-:Y:S01]  /*2570*/  FSEL R28, R28, -INF , P3 ;  /* 0xff8000001c1c7808 */ /* 0x000fe20001800000 */
[----:B------:R-:W-:Y:S01]  /*2580*/  FMUL R32, R32, UR11 ;  /* 0x0000000b20207c20 */ /* 0x000fe20008400000 */
[----:B------:R-:W-:Y:S01]  /*2590*/  FSEL R30, R213, -INF , P1 ;  /* 0xff800000d51e7808 */ /* 0x000fe20000800000 */
[----:B------:R-:W-:Y:S01]  /*25a0*/  FMUL R33, R33, UR11 ;  /* 0x0000000b21217c20 */ /* 0x000fe20008400000 */
[-C--:B------:R-:W-:Y:S01]  /*25b0*/  ISETP.GE.AND P3, PT, R2, R211.reuse, PT ;  /* 0x000000d30200720c */ /* 0x080fe20003f66270 */
[----:B------:R-:W-:Y:S01]  /*25c0*/  FMUL R34, R34, UR11 ;  /* 0x0000000b22227c20 */ /* 0x000fe20008400000 */
[----:B------:R-:W-:Y:S01]  /*25d0*/  ISETP.GE.AND P1, PT, R13, R211, PT ;  /* 0x000000d30d00720c */ /* 0x000fe20003f26270 */
[----:B------:R-:W-:Y:S01]  /*25e0*/  VIADD R211, R8, 0x19 ;  /* 0x0000001908d37836 */ /* 0x000fe20000000000 */
[----:B------:R-:W-:Y:S01]  /*25f0*/  FSEL R29, R29, -INF , P2 ;  /* 0xff8000001d1d7808 */ /* 0x000fe20001000000 */
[----:B------:R-:W-:Y:S01]  /*2600*/  FMUL R213, R35, UR11 ;  /* 0x0000000b23d57c20 */ /* 0x000fe20008400000 */
[----:B------:R-:W-:-:S02]  /*2610*/  FSEL R24, R24, -INF , P2 ;  /* 0xff80000018187808 */ /* 0x000fc40001000000 */
[----:B------:R-:W-:Y:S02]  /*2620*/  FSEL R31, R31, -INF , P6 ;  /* 0xff8000001f1f7808 */ /* 0x000fe40003000000 */
[-C--:B------:R-:W-:Y:S02]  /*2630*/  ISETP.GE.AND P2, PT, R2, R212.reuse, PT ;  /* 0x000000d40200720c */ /* 0x080fe40003f46270 */
[----:B------:R-:W-:Y:S01]  /*2640*/  ISETP.GE.AND P6, PT, R13, R212, PT ;  /* 0x000000d40d00720c */ /* 0x000fe20003fc6270 */
[----:B------:R-:W-:Y:S01]  /*2650*/  VIADD R212, R8, 0x20 ;  /* 0x0000002008d47836 */ /* 0x000fe20000000000 */
[----:B------:R-:W-:Y:S02]  /*2660*/  FSEL R32, R32, -INF , P4 ;  /* 0xff80000020207808 */ /* 0x000fe40002000000 */
[----:B------:R-:W-:Y:S02]  /*2670*/  FSEL R35, R33, -INF , P3 ;  /* 0xff80000021237808 */ /* 0x000fe40001800000 */
[----:B------:R-:W-:-:S02]  /*2680*/  ISETP.GE.AND P4, PT, R2, R211, PT ;  /* 0x000000d30200720c */ /* 0x000fc40003f86270 */
[----:B------:R-:W-:Y:S01]  /*2690*/  ISETP.GE.AND P3, PT, R13, R211, PT ;  /* 0x000000d30d00720c */ /* 0x000fe20003f66270 */
[----:B------:R-:W-:Y:S01]  /*26a0*/  FMUL R211, R37, UR11 ;  /* 0x0000000b25d37c20 */ /* 0x000fe20008400000 */
[----:B------:R-:W-:Y:S01]  /*26b0*/  FSEL R33, R34, -INF , P5 ;  /* 0xff80000022217808 */ /* 0x000fe20002800000 */
[----:B------:R-:W-:Y:S01]  /*26c0*/  FMUL R36, R36, UR11 ;  /* 0x0000000b24247c20 */ /* 0x000fe20008400000 */
[----:B------:R-:W-:Y:S01]  /*26d0*/  FSEL R34, R213, -INF , P1 ;  /* 0xff800000d5227808 */ /* 0x000fe20000800000 */
[----:B------:R-:W-:Y:S01]  /*26e0*/  FMUL R37, R38, UR11 ;  /* 0x0000000b26257c20 */ /* 0x000fe20008400000 */
[-C--:B------:R-:W-:Y:S01]  /*26f0*/  ISETP.GE.AND P5, PT, R2, R212.reuse, PT ;  /* 0x000000d40200720c */ /* 0x080fe20003fa6270 */
[----:B------:R-:W-:Y:S01]  /*2700*/  FMUL R214, R39, UR11 ;  /* 0x0000000b27d67c20 */ /* 0x000fe20008400000 */
[----:B------:R-:W-:Y:S01]  /*2710*/  ISETP.GE.AND P1, PT, R13, R212, PT ;  /* 0x000000d40d00720c */ /* 0x000fe20003f26270 */
[----:B------:R-:W-:Y:S02]  /*2720*/  VIADD R212, R8, 0x21 ;  /* 0x0000002108d47836 */ /* 0x000fe40000000000 */
[----:B------:R-:W-:Y:S01]  /*2730*/  IMAD.WIDE R38, R0, 0x2, R130 ;  /* 0x0000000200267825 */ /* 0x000fe200078e0282 */
[----:B------:R-:W-:-:S03]  /*2740*/  FSEL R36, R36, -INF , P2 ;  /* 0xff80000024247808 */ /* 0x000fc60001000000 */
[----:B------:R-:W-:Y:S01]  /*2750*/  FMUL R215, R40, UR11 ;  /* 0x0000000b28d77c20 */ /* 0x000fe20008400000 */
[----:B------:R-:W-:Y:S01]  /*2760*/  FSEL R211, R211, -INF , P4 ;  /* 0xff800000d3d37808 */ /* 0x000fe20002000000 */
[----:B------:R-:W-:Y:S01]  /*2770*/  FMUL R216, R41, UR11 ;  /* 0x0000000b29d87c20 */ /* 0x000fe20008400000 */
[-C--:B------:R-:W-:Y:S01]  /*2780*/  ISETP.GE.AND P2, PT, R2, R212.reuse, PT ;  /* 0x000000d40200720c */ /* 0x080fe20003f46270 */
[----:B------:R0:W2:Y:S01]  /*2790*/  LDG.E.U16 R217, desc[UR16][R38.64] ;  /* 0x0000001026d97981 */ /* 0x0000a2000c1e1500 */
[----:B------:R-:W-:Y:S01]  /*27a0*/  ISETP.GE.AND P4, PT, R13, R212, PT ;  /* 0x000000d40d00720c */ /* 0x000fe20003f86270 */
[C---:B------:R-:W-:Y:S02]  /*27b0*/  VIADD R213, R8.reuse, 0x28 ;  /* 0x0000002808d57836 */ /* 0x040fe40000000000 */
[----:B------:R-:W-:Y:S02]  /*27c0*/  VIADD R212, R8, 0x29 ;  /* 0x0000002908d47836 */ /* 0x000fe40000000000 */
[----:B------:R-:W-:-:S04]  /*27d0*/  IMAD.WIDE R40, R0, 0x2, R106 ;  /* 0x0000000200287825 */ /* 0x000fc800078e026a */
[----:B0-----:R-:W-:Y:S01]  /*27e0*/  IMAD.WIDE R38, R0, 0x2, R20 ;  /* 0x0000000200267825 */ /* 0x001fe200078e0214 */
[----:B------:R-:W-:Y:S01]  /*27f0*/  FSEL R37, R37, -INF , P6 ;  /* 0xff80000025257808 */ /* 0x000fe20003000000 */
[----:B------:R0:W3:Y:S01]  /*2800*/  LDG.E.U16 R218, desc[UR16][R40.64] ;  /* 0x0000001028da7981 */ /* 0x0000e2000c1e1500 */
[----:B------:R-:W-:Y:S02]  /*2810*/  FSEL R214, R214, -INF , P3 ;  /* 0xff800000d6d67808 */ /* 0x000fe40001800000 */
[----:B------:R-:W-:Y:S01]  /*2820*/  FSEL R215, R215, -INF , P5 ;  /* 0xff800000d7d77808 */ /* 0x000fe20002800000 */
[----:B------:R1:W4:Y:S01]  /*2830*/  LDG.E.U16 R219, desc[UR16][R38.64] ;  /* 0x0000001026db7981 */ /* 0x000322000c1e1500 */
[----:B------:R-:W-:Y:S02]  /*2840*/  FSEL R216, R216, -INF , P2 ;  /* 0xff800000d8d87808 */ /* 0x000fe40001000000 */
[-C--:B------:R-:W-:Y:S02]  /*2850*/  ISETP.GE.AND P6, PT, R2, R213.reuse, PT ;  /* 0x000000d50200720c */ /* 0x080fe40003fc6270 */
[----:B------:R-:W-:Y:S01]  /*2860*/  ISETP.GE.AND P3, PT, R13, R213, PT ;  /* 0x000000d50d00720c */ /* 0x000fe20003f66270 */
[----:B0-----:R-:W-:Y:S01]  /*2870*/  IMAD.WIDE R40, R0, 0x2, R18 ;  /* 0x0000000200287825 */ /* 0x001fe200078e0212 */
[----:B------:R-:W-:-:S02]  /*2880*/  ISETP.GE.AND P5, PT, R2, R212, PT ;  /* 0x000000d40200720c */ /* 0x000fc40003fa6270 */
[----:B------:R-:W-:Y:S01]  /*2890*/  ISETP.GE.AND P2, PT, R13, R212, PT ;  /* 0x000000d40d00720c */ /* 0x000fe20003f46270 */
[C---:B------:R-:W-:Y:S01]  /*28a0*/  IMAD.WIDE R212, R0.reuse, 0x2, R192 ;  /* 0x0000000200d47825 */ /* 0x040fe200078e02c0 */
[----:B------:R0:W5:Y:S03]  /*28b0*/  LDG.E.U16 R220, desc[UR16][R40.64] ;  /* 0x0000001028dc7981 */ /* 0x000166000c1e1500 */
[C---:B-1----:R-:W-:Y:S01]  /*28c0*/  IMAD.WIDE R38, R0.reuse, 0x2, R182 ;  /* 0x0000000200267825 */ /* 0x042fe200078e02b6 */
[----:B------:R1:W3:Y:S05]  /*28d0*/  LDG.E.U16 R221, desc[UR16][R212.64] ;  /* 0x00000010d4dd7981 */ /* 0x0002ea000c1e1500 */
[----:B------:R1:W3:Y:S01]  /*28e0*/  LDG.E.U16 R38, desc[UR16][R38.64] ;  /* 0x0000001026267981 */ /* 0x0002e2000c1e1500 */
[----:B0-----:R-:W-:-:S04]  /*28f0*/  IMAD.WIDE R40, R0, 0x2, R172 ;  /* 0x0000000200287825 */ /* 0x001fc800078e02ac */
[----:B-1----:R-:W-:Y:S02]  /*2900*/  IMAD.WIDE R212, R0, 0x2, R194 ;  /* 0x0000000200d47825 */ /* 0x002fe400078e02c2 */
[----:B------:R0:W3:Y:S04]  /*2910*/  LDG.E.U16 R40, desc[UR16][R40.64] ;  /* 0x0000001028287981 */ /* 0x0000e8000c1e1500 */
[----:B------:R-:W3:Y:S01]  /*2920*/  LDG.E.U16 R212, desc[UR16][R212.64] ;  /* 0x00000010d4d47981 */ /* 0x000ee2000c1e1500 */
[----:B------:R-:W-:Y:S01]  /*2930*/  FMUL R224, R42, UR11 ;  /* 0x0000000b2ae07c20 */ /* 0x000fe20008400000 */
[----:B------:R-:W-:Y:S01]  /*2940*/  FMUL R43, R43, UR11 ;  /* 0x0000000b2b2b7c20 */ /* 0x000fe20008400000 */
[----:B------:R-:W-:-:S03]  /*2950*/  VIADD R42, R8, 0x30 ;  /* 0x00000030082a7836 */ /* 0x000fc60000000000 */
[----:B------:R-:W-:Y:S02]  /*2960*/  FSEL R39, R224, -INF , P1 ;  /* 0xff800000e0277808 */ /* 0x000fe40000800000 */
[----:B0-----:R-:W-:Y:S01]  /*2970*/  FSEL R41, R43, -INF , P4 ;  /* 0xff8000002b297808 */ /* 0x001fe20002000000 */
[----:B------:R-:W-:Y:S01]  /*2980*/  FMUL R43, R44, UR11 ;  /* 0x0000000b2c2b7c20 */ /* 0x000fe20008400000 */
[-C--:B------:R-:W-:Y:S02]  /*2990*/  ISETP.GE.AND P1, PT, R2, R42.reuse, PT ;  /* 0x0000002a0200720c */ /* 0x080fe40003f26270 */
[----:B------:R-:W-:Y:S01]  /*29a0*/  ISETP.GE.AND P4, PT, R13, R42, PT ;  /* 0x0000002a0d00720c */ /* 0x000fe20003f86270 */
[----:B------:R-:W-:Y:S01]  /*29b0*/  FMUL R42, R45, UR11 ;  /* 0x0000000b2d2a7c20 */ /* 0x000fe20008400000 */
[----:B------:R-:W-:Y:S01]  /*29c0*/  VIADD R44, R8, 0x31 ;  /* 0x00000031082c7836 */ /* 0x000fe20000000000 */
[----:B------:R-:W-:Y:S01]  /*29d0*/  FSEL R43, R43, -INF , P6 ;  /* 0xff8000002b2b7808 */ /* 0x000fe20003000000 */
[----:B------:R-:W-:-:S02]  /*29e0*/  FMUL R45, R46, UR11 ;  /* 0x0000000b2e2d7c20 */ /* 0x000fc40008400000 */
[----:B------:R-:W-:Y:S02]  /*29f0*/  FSEL R42, R42, -INF , P5 ;  /* 0xff8000002a2a7808 */ /* 0x000fe40002800000 */
[-C--:B------:R-:W-:Y:S02]  /*2a00*/  ISETP.GE.AND P6, PT, R2, R44.reuse, PT ;  /* 0x0000002c0200720c */ /* 0x080fe40003fc6270 */
[----:B------:R-:W-:Y:S01]  /*2a10*/  ISETP.GE.AND P5, PT, R13, R44, PT ;  /* 0x0000002c0d00720c */ /* 0x000fe20003fa6270 */
[----:B------:R-:W-:Y:S01]  /*2a20*/  FMUL R44, R47, UR11 ;  /* 0x0000000b2f2c7c20 */ /* 0x000fe20008400000 */
[----:B------:R-:W-:Y:S02]  /*2a30*/  IADD3 R46, R8, 0x38, RZ ;  /* 0x00000038082e7810 */ /* 0x000fe40007ffe0ff */
[----:B------:R-:W-:Y:S02]  /*2a40*/  FSEL R45, R45, -INF , P3 ;  /* 0xff8000002d2d7808 */ /* 0x000fe40001800000 */
[----:B------:R-:W-:Y:S01]  /*2a50*/  FSEL R44, R44, -INF , P2 ;  /* 0xff8000002c2c7808 */ /* 0x000fe20001000000 */
[----:B------:R-:W-:Y:S01]  /*2a60*/  FMUL R47, R49, UR11 ;  /* 0x0000000b312f7c20 */ /* 0x000fe20008400000 */
[----:B------:R-:W-:-:S02]  /*2a70*/  ISETP.GE.AND P3, PT, R2, R46, PT ;  /* 0x0000002e0200720c */ /* 0x000fc40003f66270 */
[----:B------:R-:W-:Y:S01]  /*2a80*/  ISETP.GE.AND P2, PT, R13, R46, PT ;  /* 0x0000002e0d00720c */ /* 0x000fe20003f46270 */
[----:B------:R-:W-:Y:S01]  /*2a90*/  FMUL R46, R48, UR11 ;  /* 0x0000000b302e7c20 */ /* 0x000fe20008400000 */
[----:B------:R-:W-:Y:S02]  /*2aa0*/  VIADD R48, R8, 0x39 ;  /* 0x0000003908307836 */ /* 0x000fe40000000000 */
[----:B------:R-:W-:Y:S02]  /*2ab0*/  IMAD.IADD R14, R209, 0x1, R14 ;  /* 0x00000001d10e7824 */ /* 0x000fe400078e020e */
[----:B------:R-:W-:Y:S01]  /*2ac0*/  FMUL R49, R51, UR11 ;  /* 0x0000000b33317c20 */ /* 0x000fe20008400000 */
[----:B------:R-:W-:Y:S02]  /*2ad0*/  FSEL R46, R46, -INF , P1 ;  /* 0xff8000002e2e7808 */ /* 0x000fe40000800000 */
[----:B------:R-:W-:Y:S02]  /*2ae0*/  FSEL R47, R47, -INF , P6 ;  /* 0xff8000002f2f7808 */ /* 0x000fe40003000000 */
[----:B------:R-:W-:-:S02]  /*2af0*/  SEL R51, RZ, 0x1, P0 ;  /* 0x00000001ff337807 */ /* 0x000fc40000000000 */
[-C--:B------:R-:W-:Y:S02]  /*2b00*/  ISETP.GE.AND P1, PT, R2, R48.reuse, PT ;  /* 0x000000300200720c */ /* 0x080fe40003f26270 */
[----:B------:R-:W-:Y:S01]  /*2b10*/  ISETP.GE.AND P6, PT, R13, R48, PT ;  /* 0x000000300d00720c */ /* 0x000fe20003fc6270 */
[----:B------:R-:W-:Y:S01]  /*2b20*/  FMUL R48, R50, UR11 ;  /* 0x0000000b32307c20 */ /* 0x000fe20008400000 */
[----:B------:R-:W-:Y:S01]  /*2b30*/  LOP3.LUT R14, R14, 0x3, RZ, 0xc0, !PT ;  /* 0x000000030e0e7812 */ /* 0x000fe200078ec0ff */
[----:B------:R-:W-:Y:S01]  /*2b40*/  IMAD.IADD R10, R210, 0x1, R10 ;  /* 0x00000001d20a7824 */ /* 0x000fe200078e020a */
[----:B------:R-:W-:Y:S01]  /*2b50*/  LOP3.LUT R50, R8, 0x59, RZ, 0xfc, !PT ;  /* 0x0000005908327812 */ /* 0x000fe200078efcff */
[----:B------:R-:W-:Y:S01]  /*2b60*/  IMAD.IADD R51, R51, 0x1, R204 ;  /* 0x0000000133337824 */ /* 0x000fe200078e02cc */
[----:B------:R-:W-:Y:S01]  /*2b70*/  IADD3 R14, R14, R203, R12 ;  /* 0x000000cb0e0e7210 */ /* 0x000fe20007ffe00c */
[----:B------:R-:W-:Y:S01]  /*2b80*/  IMAD.IADD R206, R208, 0x1, R206 ;  /* 0x00000001d0ce7824 */ /* 0x000fe200078e02ce */
[----:B------:R-:W-:-:S02]  /*2b90*/  FSEL R48, R48, -INF , P4 ;  /* 0xff80000030307808 */ /* 0x000fc40002000000 */
[----:B------:R-:W-:Y:S02]  /*2ba0*/  FSEL R49, R49, -INF , P5 ;  /* 0xff80000031317808 */ /* 0x000fe40002800000 */
[-C--:B------:R-:W-:Y:S02]  /*2bb0*/  ISETP.GE.AND P4, PT, R13, R50.reuse, PT ;  /* 0x000000320d00720c */ /* 0x080fe40003f86270 */
[----:B------:R-:W-:Y:S01]  /*2bc0*/  ISETP.GE.AND P5, PT, R2, R50, PT ;  /* 0x000000320200720c */ /* 0x000fe20003fa6270 */
[----:B------:R-:W-:Y:S01]  /*2bd0*/  IMAD.SHL.U32 R14, R14, 0x100, RZ ;  /* 0x000001000e0e7824 */ /* 0x000fe200078e00ff */
[----:B------:R-:W-:Y:S02]  /*2be0*/  LOP3.LUT R50, R10, 0x3, RZ, 0xc0, !PT ;  /* 0x000000030a327812 */ /* 0x000fe400078ec0ff */
[----:B------:R-:W-:Y:S02]  /*2bf0*/  LOP3.LUT R10, R51, 0x3, RZ, 0xc0, !PT ;  /* 0x00000003330a7812 */ /* 0x000fe400078ec0ff */
[----:B------:R-:W-:-:S02]  /*2c00*/  LOP3.LUT R206, R206, 0x3, RZ, 0xc0, !PT ;  /* 0x00000003cece7812 */ /* 0x000fc400078ec0ff */
[----:B------:R-:W-:Y:S02]  /*2c10*/  IADD3 R205, R10, R205, R15 ;  /* 0x000000cd0acd7210 */ /* 0x000fe40007ffe00f */
[----:B------:R-:W-:Y:S02]  /*2c20*/  IADD3 R15, R206, R16, R11 ;  /* 0x00000010ce0f7210 */ /* 0x000fe40007ffe00b */
[----:B------:R-:W-:Y:S01]  /*2c30*/  LOP3.LUT R14, R14, 0xf00, RZ, 0xe2, !PT ;  /* 0x00000f000e0e7812 */ /* 0x000fe200078ee2ff */
[----:B------:R-:W-:Y:S01]  /*2c40*/  FMUL R10, R52, UR11 ;  /* 0x0000000b340a7c20 */ /* 0x000fe20008400000 */
[----:B------:R-:W-:Y:S01]  /*2c50*/  FMUL R11, R53, UR11 ;  /* 0x0000000b350b7c20 */ /* 0x000fe20008400000 */
[----:B------:R-:W-:Y:S02]  /*2c60*/  IADD3 R50, R50, R207, R202 ;  /* 0x000000cf32327210 */ /* 0x000fe40007ffe0ca */
[----:B------:R-:W-:Y:S01]  /*2c70*/  IMAD R52, R15, 0x1000, R14 ;  /* 0x000010000f347824 */ /* 0x000fe200078e020e */
[----:B------:R-:W-:Y:S01]  /*2c80*/  LOP3.LUT R12, R8, 0x58, RZ, 0xfc, !PT ;  /* 0x00000058080c7812 */ /* 0x000fe200078efcff */
[----:B------:R-:W-:Y:S01]  /*2c90*/  FMUL R15, R55, UR11 ;  /* 0x0000000b370f7c20 */ /* 0x000fe20008400000 */
[----:B------:R-:W-:-:S02]  /*2ca0*/  LOP3.LUT R205, R205, 0xf, RZ, 0xc0, !PT ;  /* 0x0000000fcdcd7812 */ /* 0x000fc400078ec0ff */
[----:B------:R-:W-:Y:S02]  /*2cb0*/  LOP3.LUT R51, R8, 0x41, RZ, 0xfc, !PT ;  /* 0x0000004108337812 */ /* 0x000fe400078efcff */
[----:B------:R-:W-:Y:S02]  /*2cc0*/  FSEL R10, R10, -INF , P3 ;  /* 0xff8000000a0a7808 */ /* 0x000fe40001800000 */
[----:B------:R-:W-:Y:S01]  /*2cd0*/  FSEL R11, R11, -INF , P1 ;  /* 0xff8000000b0b7808 */ /* 0x000fe20000800000 */
[----:B------:R-:W-:Y:S01]  /*2ce0*/  IMAD R205, R50, 0x10, R205 ;  /* 0x0000001032cd7824 */ /* 0x000fe200078e02cd */
[-C--:B------:R-:W-:Y:S01]  /*2cf0*/  ISETP.GE.AND P3, PT, R13, R12.reuse, PT ;  /* 0x0000000c0d00720c */ /* 0x080fe20003f66270 */
[----:B------:R-:W-:Y:S01]  /*2d00*/  FMUL R14, R57, UR11 ;  /* 0x0000000b390e7c20 */ /* 0x000fe20008400000 */
[----:B------:R-:W-:Y:S01]  /*2d10*/  ISETP.GE.AND P1, PT, R2, R12, PT ;  /* 0x0000000c0200720c */ /* 0x000fe20003f26270 */
[----:B------:R-:W-:Y:S01]  /*2d20*/  FMUL R12, R54, UR11 ;  /* 0x0000000b360c7c20 */ /* 0x000fe20008400000 */
[----:B------:R-:W-:-:S02]  /*2d30*/  FSEL R15, R15, -INF , P6 ;  /* 0xff8000000f0f7808 */ /* 0x000fc40003000000 */
[----:B------:R-:W-:Y:S02]  /*2d40*/  ISETP.GE.AND P6, PT, R2, R51, PT ;  /* 0x000000330200720c */ /* 0x000fe40003fc6270 */
[----:B------:R-:W-:Y:S01]  /*2d50*/  LOP3.LUT R50, R8, 0x40, RZ, 0xfc, !PT ;  /* 0x0000004008327812 */ /* 0x000fe200078efcff */
[----:B------:R-:W-:Y:S01]  /*2d60*/  FMUL R16, R56, UR11 ;  /* 0x0000000b38107c20 */ /* 0x000fe20008400000 */
[----:B------:R-:W-:Y:S02]  /*2d70*/  FSEL R12, R12, -INF , P2 ;  /* 0xff8000000c0c7808 */ /* 0x000fe40001000000 */
[----:B------:R-:W-:Y:S02]  /*2d80*/  LOP3.LUT R205, R205, 0xff, RZ, 0xc0, !PT ;  /* 0x000000ffcdcd7812 */ /* 0x000fe400078ec0ff */
[----:B------:R-:W-:Y:S02]  /*2d90*/  FSEL R14, R14, -INF , P6 ;  /* 0xff8000000e0e7808 */ /* 0x000fe40003000000 */
[----:B------:R-:W-:-:S02]  /*2da0*/  ISETP.GE.AND P2, PT, R2, R50, PT ;  /* 0x000000320200720c */ /* 0x000fc40003f46270 */
[----:B------:R-:W-:Y:S01]  /*2db0*/  ISETP.GE.AND P6, PT, R13, R50, PT ;  /* 0x000000320d00720c */ /* 0x000fe20003fc6270 */
[----:B------:R-:W-:Y:S01]  /*2dc0*/  FMUL R50, R58, UR11 ;  /* 0x0000000b3a327c20 */ /* 0x000fe20008400000 */
[----:B------:R-:W-:Y:S01]  /*2dd0*/  LOP3.LUT R58, R8, 0x48, RZ, 0xfc, !PT ;  /* 0x00000048083a7812 */ /* 0x000fe200078efcff */
[----:B------:R-:W-:Y:S01]  /*2de0*/  IMAD.IADD R205, R52, 0x1, R205 ;  /* 0x0000000134cd7824 */ /* 0x000fe200078e02cd */
[----:B------:R-:W-:Y:S01]  /*2df0*/  FSEL R16, R16, -INF , P2 ;  /* 0xff80000010107808 */ /* 0x000fe20001000000 */
[----:B------:R-:W-:Y:S01]  /*2e00*/  FMUL R59, R59, UR11 ;  /* 0x0000000b3b3b7c20 */ /* 0x000fe20008400000 */
[----:B------:R-:W-:Y:S01]  /*2e10*/  ISETP.GE.AND P2, PT, R13, R51, PT ;  /* 0x000000330d00720c */ /* 0x000fe20003f46270 */
[----:B------:R-:W-:Y:S01]  /*2e20*/  FMUL R51, R60, UR11 ;  /* 0x0000000b3c337c20 */ /* 0x000fe20008400000 */
[C---:B------:R-:W-:Y:S02]  /*2e30*/  LOP3.LUT R54, R8.reuse, 0x51, RZ, 0xfc, !PT ;  /* 0x0000005108367812 */ /* 0x040fe400078efcff */
[----:B------:R-:W-:-:S02]  /*2e40*/  LOP3.LUT R53, R8, 0x50, RZ, 0xfc, !PT ;  /* 0x0000005008357812 */ /* 0x000fc400078efcff */
[----:B------:R-:W-:Y:S02]  /*2e50*/  LOP3.LUT R52, R8, 0x49, RZ, 0xfc, !PT ;  /* 0x0000004908347812 */ /* 0x000fe400078efcff */
[----:B------:R-:W-:Y:S02]  /*2e60*/  FSEL R8, R50, -INF , P6 ;  /* 0xff80000032087808 */ /* 0x000fe40003000000 */
[----:B------:R-:W-:Y:S01]  /*2e70*/  ISETP.GE.AND P6, PT, R2, R58, PT ;  /* 0x0000003a0200720c */ /* 0x000fe20003fc6270 */
[----:B------:R-:W-:Y:S01]  /*2e80*/  FMUL R60, R61, UR11 ;  /* 0x0000000b3d3c7c20 */ /* 0x000fe20008400000 */
[----:B------:R-:W-:Y:S01]  /*2e90*/  FSEL R50, R59, -INF , P2 ;  /* 0xff8000003b327808 */ /* 0x000fe20001000000 */
[----:B------:R-:W-:Y:S01]  /*2ea0*/  FMUL R61, R64, UR11 ;  /* 0x0000000b403d7c20 */ /* 0x000fe20008400000 */
[----:B------:R-:W-:Y:S02]  /*2eb0*/  FSEL R51, R51, -INF , P6 ;  /* 0xff80000033337808 */ /* 0x000fe40003000000 */
[----:B------:R-:W-:-:S02]  /*2ec0*/  ISETP.GE.AND P2, PT, R2, R52, PT ;  /* 0x000000340200720c */ /* 0x000fc40003f46270 */
[----:B------:R-:W-:Y:S02]  /*2ed0*/  ISETP.GE.AND P6, PT, R2, R53, PT ;  /* 0x000000350200720c */ /* 0x000fe40003fc6270 */
[----:B------:R-:W-:Y:S01]  /*2ee0*/  LOP3.LUT R64, R205, 0xffff, RZ, 0xc0, !PT ;  /* 0x0000ffffcd407812 */ /* 0x000fe200078ec0ff */
[----:B------:R-:W-:Y:S01]  /*2ef0*/  FMUL R65, R65, UR11 ;  /* 0x0000000b41417c20 */ /* 0x000fe20008400000 */
[----:B------:R-:W-:Y:S01]  /*2f00*/  FSEL R60, R60, -INF , P2 ;  /* 0xff8000003c3c7808 */ /* 0x000fe20001000000 */
[----:B------:R-:W-:Y:S01]  /*2f10*/  FMUL R68, R68, UR11 ;  /* 0x0000000b44447c20 */ /* 0x000fe20008400000 */
[----:B------:R-:W-:Y:S02]  /*2f20*/  FSEL R61, R61, -INF , P6 ;  /* 0xff8000003d3d7808 */ /* 0x000fe40003000000 */
[-C--:B------:R-:W-:Y:S02]  /*2f30*/  ISETP.GE.AND P2, PT, R2, R54.reuse, PT ;  /* 0x000000360200720c */ /* 0x080fe40003f46270 */
[----:B------:R-:W-:-:S02]  /*2f40*/  ISETP.GE.AND P6, PT, R13, R54, PT ;  /* 0x000000360d00720c */ /* 0x000fc40003fc6270 */
[--C-:B------:R-:W-:Y:S01]  /*2f50*/  SHF.R.U32.HI R54, RZ, 0xf, R64.reuse ;  /* 0x0000000fff367819 */ /* 0x100fe20000011640 */
[----:B------:R-:W-:Y:S01]  /*2f60*/  FMUL R69, R69, UR11 ;  /* 0x0000000b45457c20 */ /* 0x000fe20008400000 */
[----:B------:R-:W-:Y:S01]  /*2f70*/  FSEL R65, R65, -INF , P2 ;  /* 0xff80000041417808 */ /* 0x000fe20001000000 */
[----:B------:R-:W-:Y:S01]  /*2f80*/  FMUL R72, R72, UR11 ;  /* 0x0000000b48487c20 */ /* 0x000fe20008400000 */
[----:B------:R-:W-:Y:S02]  /*2f90*/  FSEL R68, R68, -INF , P1 ;  /* 0xff80000044447808 */ /* 0x000fe40000800000 */
[----:B------:R-:W-:Y:S02]  /*2fa0*/  ISETP.GE.AND P2, PT, R13, R53, PT ;  /* 0x000000350d00720c */ /* 0x000fe40003f46270 */
[----:B------:R-:W-:Y:S02]  /*2fb0*/  LOP3.LUT P1, RZ, R54, 0x1, RZ, 0xc0, !PT ;  /* 0x0000000136ff7812 */ /* 0x000fe4000782c0ff */
[----:B------:R-:W-:-:S02]  /*2fc0*/  SHF.R.U32.HI R53, RZ, 0xe, R64 ;  /* 0x0000000eff357819 */ /* 0x000fc40000011640 */
[--C-:B------:R-:W-:Y:S01]  /*2fd0*/  SHF.R.U32.HI R54, RZ, 0xb, R64.reuse ;  /* 0x0000000bff367819 */ /* 0x100fe20000011640 */
[----:B------:R-:W-:Y:S01]  /*2fe0*/  FMUL R73, R73, UR11 ;  /* 0x0000000b49497c20 */ /* 0x000fe20008400000 */
[----:B------:R-:W-:Y:S02]  /*2ff0*/  FSEL R69, R69, -INF , P5 ;  /* 0xff80000045457808 */ /* 0x000fe40002800000 */
[----:B------:R-:W-:Y:S02]  /*3000*/  FSEL R72, R72, -INF , !P1 ;  /* 0xff80000048487808 */ /* 0x000fe40004800000 */
[----:B------:R-:W-:Y:S02]  /*3010*/  LOP3.LUT P5, RZ, R53, 0x1, RZ, 0xc0, !PT ;  /* 0x0000000135ff7812 */ /* 0x000fe400078ac0ff */
[----:B------:R-:W-:Y:S02]  /*3020*/  LOP3.LUT P1, RZ, R54, 0x1, RZ, 0xc0, !PT ;  /* 0x0000000136ff7812 */ /* 0x000fe4000782c0ff */
[----:B------:R-:W-:Y:S01]  /*3030*/  SHF.R.U32.HI R54, RZ, 0xa, R64 ;  /* 0x0000000aff367819 */ /* 0x000fe20000011640 */
[----:B------:R-:W-:Y:S01]  /*3040*/  FMUL R76, R76, UR11 ;  /* 0x0000000b4c4c7c20 */ /* 0x000fe20008400000 */
[----:B------:R-:W-:-:S02]  /*3050*/  FMNMX R53, R29, R26, !PT ;  /* 0x0000001a1d357209 */ /* 0x000fc40007800000 */
[----:B------:R-:W-:Y:S02]  /*3060*/  FSEL R73, R73, -INF , !P5 ;  /* 0xff80000049497808 */ /* 0x000fe40006800000 */
[----:B------:R-:W-:Y:S02]  /*3070*/  LOP3.LUT P5, RZ, R54, 0x1, RZ, 0xc0, !PT ;  /* 0x0000000136ff7812 */ /* 0x000fe400078ac0ff */
[----:B------:R-:W-:Y:S01]  /*3080*/  SHF.R.U32.HI R54, RZ, 0x7, R64 ;  /* 0x00000007ff367819 */ /* 0x000fe20000011640 */
[----:B------:R-:W-:Y:S01]  /*3090*/  FMUL R77, R77, UR11 ;  /* 0x0000000b4d4d7c20 */ /* 0x000fe20008400000 */
[----:B------:R-:W-:Y:S02]  /*30a0*/  FMNMX R53, R28, R53, !PT ;  /* 0x000000351c357209 */ /* 0x000fe40007800000 */
[----:B------:R-:W-:Y:S02]  /*30b0*/  FSEL R76, R76, -INF , !P1 ;  /* 0xff8000004c4c7808 */ /* 0x000fe40004800000 */
[----:B------:R-:W-:-:S02]  /*30c0*/  LOP3.LUT P1, RZ, R54, 0x1, RZ, 0xc0, !PT ;  /* 0x0000000136ff7812 */ /* 0x000fc4000782c0ff */
[----:B------:R-:W-:Y:S02]  /*30d0*/  SHF.R.U32.HI R54, RZ, 0x6, R64 ;  /* 0x00000006ff367819 */ /* 0x000fe40000011640 */
[----:B------:R-:W-:Y:S02]  /*30e0*/  FMNMX R53, R30, R53, !PT ;  /* 0x000000351e357209 */ /* 0x000fe40007800000 */
[----:B------:R-:W-:Y:S02]  /*30f0*/  FSEL R77, R77, -INF , !P5 ;  /* 0xff8000004d4d7808 */ /* 0x000fe40006800000 */
[----:B------:R-:W-:Y:S02]  /*3100*/  LOP3.LUT P5, RZ, R54, 0x1, RZ, 0xc0, !PT ;  /* 0x0000000136ff7812 */ /* 0x000fe400078ac0ff */
[----:B------:R-:W-:-:S04]  /*3110*/  FMNMX R54, R32, R53, !PT ;  /* 0x0000003520367209 */ /* 0x000fc80007800000 */
[----:B------:R-:W-:-:S04]  /*3120*/  FMNMX R53, R35, R54, !PT ;  /* 0x0000003623357209 */ /* 0x000fc80007800000 */
[----:B------:R-:W-:Y:S01]  /*3130*/  FMNMX R54, R36, R53, !PT ;  /* 0x0000003524367209 */ /* 0x000fe20007800000 */
[----:B------:R-:W-:-:S03]  /*3140*/  FMUL R80, R80, UR11 ;  /* 0x0000000b50507c20 */ /* 0x000fc60008400000 */
[----:B------:R-:W-:Y:S02]  /*3150*/  FMNMX R54, R211, R54, !PT ;  /* 0x00000036d3367209 */ /* 0x000fe40007800000 */
[----:B------:R-:W-:Y:S02]  /*3160*/  SHF.R.U32.HI R55, RZ, 0x3, R64 ;  /* 0x00000003ff377819 */ /* 0x000fe40000011640 */
[----:B------:R-:W-:Y:S01]  /*3170*/  FMNMX R57, R215, R54, !PT ;  /* 0x00000036d7397209 */ /* 0x000fe20007800000 */
[----:B------:R-:W-:Y:S01]  /*3180*/  FMUL R84, R84, UR11 ;  /* 0x0000000b54547c20 */ /* 0x000fe20008400000 */
[----:B------:R-:W-:Y:S02]  /*3190*/  FSEL R80, R80, -INF , !P1 ;  /* 0xff80000050507808 */ /* 0x000fe40004800000 */
[----:B------:R-:W-:Y:S02]  /*31a0*/  FMNMX R202, R216, R57, !PT ;  /* 0x00000039d8ca7209 */ /* 0x000fe40007800000 */
[----:B------:R-:W-:-:S02]  /*31b0*/  LOP3.LUT P1, RZ, R55, 0x1, RZ, 0xc0, !PT ;  /* 0x0000000137ff7812 */ /* 0x000fc4000782c0ff */
[----:B------:R-:W-:Y:S01]  /*31c0*/  SHF.R.U32.HI R55, RZ, 0x2, R64 ;  /* 0x00000002ff377819 */ /* 0x000fe20000011640 */
[----:B------:R-:W-:Y:S01]  /*31d0*/  FMUL R85, R85, UR11 ;  /* 0x0000000b55557c20 */ /* 0x000fe20008400000 */
[----:B------:R-:W-:Y:S02]  /*31e0*/  FMNMX R59, R43, R202, !PT ;  /* 0x000000ca2b3b7209 */ /* 0x000fe40007800000 */
[----:B------:R-:W-:Y:S02]  /*31f0*/  FSEL R84, R84, -INF , !P1 ;  /* 0xff80000054547808 */ /* 0x000fe40004800000 */
[----:B------:R-:W-:Y:S02]  /*3200*/  LOP3.LUT P1, RZ, R55, 0x1, RZ, 0xc0, !PT ;  /* 0x0000000137ff7812 */ /* 0x000fe4000782c0ff */
[----:B------:R-:W-:Y:S02]  /*3210*/  FMNMX R59, R42, R59, !PT ;  /* 0x0000003b2a3b7209 */ /* 0x000fe40007800000 */
[----:B------:R-:W-:-:S02]  /*3220*/  FSEL R85, R85, -INF , !P1 ;  /* 0xff80000055557808 */ /* 0x000fc40004800000 */
[----:B------:R-:W-:Y:S02]  /*3230*/  ISETP.GE.AND P1, PT, R13, R58, PT ;  /* 0x0000003a0d00720c */ /* 0x000fe40003f26270 */
[----:B------:R-:W-:-:S04]  /*3240*/  FMNMX R58, R46, R59, !PT ;  /* 0x0000003b2e3a7209 */ /* 0x000fc80007800000 */
[----:B------:R-:W-:-:S04]  /*3250*/  FMNMX R205, R47, R58, !PT ;  /* 0x0000003a2fcd7209 */ /* 0x000fc80007800000 */
[----:B------:R-:W-:-:S04]  /*3260*/  FMNMX R208, R10, R205, !PT ;  /* 0x000000cd0ad07209 */ /* 0x000fc80007800000 */
[----:B------:R-:W-:-:S04]  /*3270*/  FMNMX R207, R11, R208, !PT ;  /* 0x000000d00bcf7209 */ /* 0x000fc80007800000 */
[----:B------:R-:W-:-:S04]  /*3280*/  FMNMX R207, R16, R207, !PT ;  /* 0x000000cf10cf7209 */ /* 0x000fc80007800000 */
[----:B------:R-:W-:Y:S01]  /*3290*/  FMNMX R208, R14, R207, !PT ;  /* 0x000000cf0ed07209 */ /* 0x000fe20007800000 */
[----:B------:R-:W-:Y:S01]  /*32a0*/  FMUL R81, R81, UR11 ;  /* 0x0000000b51517c20 */ /* 0x000fe20008400000 */
[----:B------:R-:W-:Y:S02]  /*32b0*/  IMAD.WIDE R56, R0, 0x2, R22 ;  /* 0x0000000200387825 */ /* 0x000fe400078e0216 */
[----:B------:R-:W-:Y:S02]  /*32c0*/  FMNMX R209, R51, R208, !PT ;  /* 0x000000d033d17209 */ /* 0x000fe40007800000 */
[----:B------:R-:W-:Y:S01]  /*32d0*/  FSEL R81, R81, -INF , !P5 ;  /* 0xff80000051517808 */ /* 0x000fe20006800000 */
[----:B------:R0:W3:Y:S01]  /*32e0*/  LDG.E.U16 R203, desc[UR16][R56.64] ;  /* 0x0000001038cb7981 */ /* 0x0000e2000c1e1500 */
[----:B------:R-:W-:Y:S01]  /*32f0*/  FMNMX R210, R60, R209, !PT ;  /* 0x000000d13cd27209 */ /* 0x000fe20007800000 */
[----:B------:R-:W-:Y:S01]  /*3300*/  IMAD.WIDE R54, R0, 0x2, R128 ;  /* 0x0000000200367825 */ /* 0x000fe200078e0280 */
[----:B------:R-:W-:-:S02]  /*3310*/  ISETP.GE.AND P5, PT, R13, R52, PT ;  /* 0x000000340d00720c */ /* 0x000fc40003fa6270 */
[----:B------:R-:W-:Y:S01]  /*3320*/  FMNMX R224, R61, R210, !PT ;  /* 0x000000d23de07209 */ /* 0x000fe20007800000 */
[C---:B------:R-:W-:Y:S01]  /*3330*/  IMAD.WIDE R52, R0.reuse, 0x2, R104 ;  /* 0x0000000200347825 */ /* 0x040fe200078e0268 */
[----:B------:R1:W3:Y:S03]  /*3340*/  LDG.E.U16 R202, desc[UR16][R54.64] ;  /* 0x0000001036ca7981 */ /* 0x0002e6000c1e1500 */
[C---:B0-----:R-:W-:Y:S01]  /*3350*/  IMAD.WIDE R56, R0.reuse, 0x2, R112 ;  /* 0x0000000200387825 */ /* 0x041fe200078e0270 */
[----:B------:R-:W-:Y:S01]  /*3360*/  FMNMX R213, R65, R224, !PT ;  /* 0x000000e041d57209 */ /* 0x000fe20007800000 */
[----:B------:R0:W3:Y:S04]  /*3370*/  LDG.E.U16 R13, desc[UR16][R52.64] ;  /* 0x00000010340d7981 */ /* 0x0000e8000c1e1500 */
[----:B------:R2:W3:Y:S01]  /*3380*/  LDG.E.U16 R206, desc[UR16][R56.64] ;  /* 0x0000001038ce7981 */ /* 0x0004e2000c1e1500 */
[----:B-1----:R-:W-:Y:S01]  /*3390*/  IMAD.WIDE R54, R0, 0x2, R126 ;  /* 0x0000000200367825 */ /* 0x002fe200078e027e */
[----:B------:R-:W-:-:S03]  /*33a0*/  FMNMX R224, R68, R213, !PT ;  /* 0x000000d544e07209 */ /* 0x000fc60007800000 */
[C---:B0-----:R-:W-:Y:S01]  /*33b0*/  IMAD.WIDE R52, R0.reuse, 0x2, R188 ;  /* 0x0000000200347825 */ /* 0x041fe200078e02bc */
[----:B------:R0:W3:Y:S03]  /*33c0*/  LDG.E.U16 R205, desc[UR16][R54.64] ;  /* 0x0000001036cd7981 */ /* 0x0000e6000c1e1500 */
[C---:B--2---:R-:W-:Y:S01]  /*33d0*/  IMAD.WIDE R56, R0.reuse, 0x2, R118 ;  /* 0x0000000200387825 */ /* 0x044fe200078e0276 */
[----:B------:R1:W2:Y:S03]  /*33e0*/  LDG.E.U16 R204, desc[UR16][R52.64] ;  /* 0x0000001034cc7981 */ /* 0x0002a6000c1e1500 */
[C---:B------:R-:W-:Y:S01]  /*33f0*/  IMAD.WIDE R58, R0.reuse, 0x2, R190 ;  /* 0x00000002003a7825 */ /* 0x040fe200078e02be */
[----:B------:R4:W2:Y:S03]  /*3400*/  LDG.E.U16 R208, desc[UR16][R56.64] ;  /* 0x0000001038d07981 */ /* 0x0008a6000c1e1500 */
[----:B0-----:R-:W-:-:S02]  /*3410*/  IMAD.WIDE R54, R0, 0x2, R124 ;  /* 0x0000000200367825 */ /* 0x001fc400078e027c */
[----:B------:R-:W2:Y:S02]  /*3420*/  LDG.E.U16 R58, desc[UR16][R58.64] ;  /* 0x000000103a3a7981 */ /* 0x000ea4000c1e1500 */
[----:B-1----:R-:W-:Y:S02]  /*3430*/  IMAD.WIDE R52, R0, 0x2, R196 ;  /* 0x0000000200347825 */ /* 0x002fe400078e02c4 */
[----:B------:R0:W2:Y:S01]  /*3440*/  LDG.E.U16 R207, desc[UR16][R54.64] ;  /* 0x0000001036cf7981 */ /* 0x0000a2000c1e1500 */
[----:B----4-:R-:W-:-:S04]  /*3450*/  FMNMX R57, R69, R224, !PT ;  /* 0x000000e045397209 */ /* 0x010fc80007800000 */
[----:B------:R-:W-:Y:S01]  /*3460*/  FMNMX R56, R72, R57, !PT ;  /* 0x0000003948387209 */ /* 0x000fe20007800000 */
[----:B------:R1:W4:Y:S01]  /*3470*/  LDG.E.U16 R59, desc[UR16][R52.64] ;  /* 0x00000010343b7981 */ /* 0x000322000c1e1500 */
[----:B0-----:R-:W-:Y:S02]  /*3480*/  IMAD.WIDE R54, R0, 0x2, R108 ;  /* 0x0000000200367825 */ /* 0x001fe400078e026c */
[----:B------:R-:W-:-:S03]  /*3490*/  FMNMX R57, R73, R56, !PT ;  /* 0x0000003849397209 */ /* 0x000fc60007800000 */
[----:B------:R0:W4:Y:S01]  /*34a0*/  LDG.E.U16 R210, desc[UR16][R54.64] ;  /* 0x0000001036d27981 */ /* 0x000122000c1e1500 */
[----:B-1----:R-:W-:-:S05]  /*34b0*/  IMAD.WIDE R52, R0, 0x2, R110 ;  /* 0x0000000200347825 */ /* 0x002fca00078e026e */
[----:B------:R1:W4:Y:S01]  /*34c0*/  LDG.E.U16 R209, desc[UR16][R52.64] ;  /* 0x0000001034d17981 */ /* 0x000322000c1e1500 */
[----:B0-----:R-:W-:Y:S01]  /*34d0*/  FMNMX R54, R76, R57, !PT ;  /* 0x000000394c367209 */ /* 0x001fe20007800000 */
[----:B-1----:R-:W-:-:S03]  /*34e0*/  IMAD.WIDE R52, R0, 0x2, R174 ;  /* 0x0000000200347825 */ /* 0x002fc600078e02ae */
[----:B------:R-:W-:Y:S02]  /*34f0*/  FMNMX R55, R77, R54, !PT ;  /* 0x000000364d377209 */ /* 0x000fe40007800000 */
[----:B------:R0:W2:Y:S02]  /*3500*/  LDG.E.U16 R213, desc[UR16][R52.64] ;  /* 0x0000001034d57981 */ /* 0x0000a4000c1e1500 */
[----:B------:R-:W-:-:S04]  /*3510*/  FMNMX R54, R80, R55, !PT ;  /* 0x0000003750367209 */ /* 0x000fc80007800000 */
[----:B------:R-:W-:Y:S01]  /*3520*/  FMNMX R55, R81, R54, !PT ;  /* 0x0000003651377209 */ /* 0x000fe20007800000 */
[----:B0-----:R-:W-:-:S03]  /*3530*/  IMAD.WIDE R52, R0, 0x2, R176 ;  /* 0x0000000200347825 */ /* 0x001fc600078e02b0 */
[----:B------:R-:W-:Y:S02]  /*3540*/  FMNMX R54, R84, R55, !PT ;  /* 0x0000003754367209 */ /* 0x000fe40007800000 */
[----:B------:R0:W4:Y:S02]  /*3550*/  LDG.E.U16 R224, desc[UR16][R52.64] ;  /* 0x0000001034e07981 */ /* 0x000124000c1e1500 */
[----:B------:R-:W-:Y:S01]  /*3560*/  FMNMX R233, R85, R54, !PT ;  /* 0x0000003655e97209 */ /* 0x000fe20007800000 */
[----:B0-----:R-:W-:-:S05]  /*3570*/  IMAD.WIDE R52, R0, 0x2, R178 ;  /* 0x0000000200347825 */ /* 0x001fca00078e02b2 */
[----:B------:R0:W4:Y:S04]  /*3580*/  LDG.E.U16 R225, desc[UR16][R52.64] ;  /* 0x0000001034e17981 */ /* 0x000128000c1e1500 */
[----:B------:R-:W1:Y:S01]  /*3590*/  SHFL.BFLY PT, R234, R233, 0x2, 0x1f ;  /* 0x0c401f00e9ea7f89 */ /* 0x000e6200000e0000 */
[----:B0-----:R-:W-:-:S05]  /*35a0*/  IMAD.WIDE R52, R0, 0x2, R180 ;  /* 0x0000000200347825 */ /* 0x001fca00078e02b4 */
[----:B------:R0:W4:Y:S01]  /*35b0*/  LDG.E.U16 R226, desc[UR16][R52.64] ;  /* 0x0000001034e27981 */ /* 0x000122000c1e1500 */
[----:B------:R-:W-:-:S05]  /*35c0*/  IMAD.WIDE R54, R0, 0x2, R198 ;  /* 0x0000000200367825 */ /* 0x000fca00078e02c6 */
[----:B------:R5:W2:Y:S01]  /*35d0*/  LDG.E.U16 R229, desc[UR16][R54.64] ;  /* 0x0000001036e57981 */ /* 0x000aa2000c1e1500 */
[----:B0-----:R-:W-:-:S05]  /*35e0*/  IMAD.WIDE R52, R0, 0x2, R184 ;  /* 0x0000000200347825 */ /* 0x001fca00078e02b8 */
[----:B------:R0:W4:Y:S01]  /*35f0*/  LDG.E.U16 R227, desc[UR16][R52.64] ;  /* 0x0000001034e37981 */ /* 0x000122000c1e1500 */
[----:B-----5:R-:W-:-:S05]  /*3600*/  IMAD.WIDE R54, R0, 0x2, R122 ;  /* 0x0000000200367825 */ /* 0x020fca00078e027a */
[----:B------:R5:W4:Y:S01]  /*3610*/  LDG.E.U16 R231, desc[UR16][R54.64] ;  /* 0x0000001036e77981 */ /* 0x000b22000c1e1500 */
[----:B0-----:R-:W-:-:S05]  /*3620*/  IMAD.WIDE R52, R0, 0x2, R186 ;  /* 0x0000000200347825 */ /* 0x001fca00078e02ba */
[----:B------:R0:W4:Y:S01]  /*3630*/  LDG.E.U16 R228, desc[UR16][R52.64] ;  /* 0x0000001034e47981 */ /* 0x000122000c1e1500 */
[----:B-----5:R-:W-:-:S04]  /*3640*/  IMAD.WIDE R54, R0, 0x2, R114 ;  /* 0x0000000200367825 */ /* 0x020fc800078e0272 */
[C---:B------:R-:W-:Y:S01]  /*3650*/  IMAD.WIDE R56, R0.reuse, 0x2, R120 ;  /* 0x0000000200387825 */ /* 0x040fe200078e0278 */
[----:B-1----:R-:W-:Y:S01]  /*3660*/  FMNMX R234, R233, R234, !PT ;  /* 0x000000eae9ea7209 */ /* 0x002fe20007800000 */
[----:B------:R-:W5:Y:S02]  /*3670*/  LDG.E.U16 R54, desc[UR16][R54.64] ;  /* 0x0000001036367981 */ /* 0x000f64000c1e1500 */
[C---:B0-----:R-:W-:Y:S02]  /*3680*/  IMAD.WIDE R52, R0.reuse, 0x2, R200 ;  /* 0x0000000200347825 */ /* 0x041fe400078e02c8 */
[----:B------:R-:W5:Y:S04]  /*3690*/  LDG.E.U16 R232, desc[UR16][R56.64] ;  /* 0x0000001038e87981 */ /* 0x000f68000c1e1500 */
[----:B------:R0:W5:Y:S02]  /*36a0*/  LDG.E.U16 R230, desc[UR16][R52.64] ;  /* 0x0000001034e67981 */ /* 0x000164000c1e1500 */
[----:B0-----:R-:W-:-:S06]  /*36b0*/  IMAD.WIDE R52, R0, 0x2, R116 ;  /* 0x0000000200347825 */ /* 0x001fcc00078e0274 */
[----:B------:R0:W5:Y:S01]  /*36c0*/  LDG.E.U16 R52, desc[UR16][R52.64] ;  /* 0x0000001034347981 */ /* 0x000162000c1e1500 */
[----:B------:R-:W-:Y:S06]  /*36d0*/  BAR.SYNC.DEFER_BLOCKING 0x0 ;  /* 0x0000000000007b1d */ /* 0x000fec0000010000 */
[----:B0-----:R-:W0:Y:S01]  /*36e0*/  SHFL.BFLY PT, R53, R234, 0x1, 0x1f ;  /* 0x0c201f00ea357f89 */ /* 0x001e2200000e0000 */
[----:B------:R-:W-:Y:S01]  /*36f0*/  LOP3.LUT R57, R9, 0x10, RZ, 0x3c, !PT ;  /* 0x0000001009397812 */ /* 0x000fe200078e3cff */
[----:B------:R-:W-:Y:S01]  /*3700*/  FMUL R62, R62, UR11 ;  /* 0x0000000b3e3e7c20 */ /* 0x000fe20008400000 */
[----:B------:R-:W-:Y:S01]  /*3710*/  SHF.R.U32.HI R55, RZ, 0xd, R64 ;  /* 0x0000000dff377819 */ /* 0x000fe20000011640 */
[----:B------:R-:W-:Y:S01]  /*3720*/  FMUL R63, R63, UR11 ;  /* 0x0000000b3f3f7c20 */ /* 0x000fe20008400000 */
[----:B------:R-:W-:Y:S04]  /*3730*/  STS.U16 [R9+UR10], R217 ;  /* 0x000000d909007988 */ /* 0x000fe8000800040a */
[----:B------:R-:W-:Y:S04]  /*3740*/  STS.U16 [R9+UR10+0x400], R219 ;  /* 0x000400db09007988 */ /* 0x000fe8000800040a */
[----:B------:R-:W-:Y:S04]  /*3750*/  STS.U16 [R9+UR10+0x800], R220 ;  /* 0x000800dc09007988 */ /* 0x000fe8000800040a */
[----:B---3--:R-:W-:Y:S04]  /*3760*/  STS.U16 [R9+UR10+0xc00], R221 ;  /* 0x000c00dd09007988 */ /* 0x008fe8000800040a */
[----:B------:R1:W-:Y:S02]  /*3770*/  STS.U16 [R57+UR10+0x480], R38 ;  /* 0x0004802639007988 */ /* 0x0003e4000800040a */
[----:B-1----:R-:W-:-:S02]  /*3780*/  FSEL R38, R62, -INF , P1 ;  /* 0xff8000003e267808 */ /* 0x002fc40000800000 */
[----:B------:R-:W-:Y:S02]  /*3790*/  LOP3.LUT P1, RZ, R55, 0x1, RZ, 0xc0, !PT ;  /* 0x0000000137ff7812 */ /* 0x000fe4000782c0ff */
[----:B0-----:R-:W-:Y:S02]  /*37a0*/  FMNMX R55, R234, R53, !PT ;  /* 0x00000035ea377209 */ /* 0x001fe40007800000 */
[--C-:B------:R-:W-:Y:S02]  /*37b0*/  SHF.R.U32.HI R53, RZ, 0xc, R64.reuse ;  /* 0x0000000cff357819 */ /* 0x100fe40000011640 */
[----:B------:R-:W-:Y:S01]  /*37c0*/  FMNMX R56, R55, R4, !PT ;  /* 0x0000000437387209 */ /* 0x000fe20007800000 */
[----:B------:R0:W-:Y:S01]  /*37d0*/  STS.U16 [R57+UR10+0x880], R40 ;  /* 0x0008802839007988 */ /* 0x0001e2000800040a */
[----:B------:R-:W-:Y:S01]  /*37e0*/  FMUL R66, R66, UR11 ;  /* 0x0000000b42427c20 */ /* 0x000fe20008400000 */
[----:B------:R-:W-:Y:S02]  /*37f0*/  SHF.R.U32.HI R55, RZ, 0x9, R64 ;  /* 0x00000009ff377819 */ /* 0x000fe40000011640 */
[----:B------:R-:W-:Y:S01]  /*3800*/  STS.U16 [R57+UR10+0x80], R218 ;  /* 0x000080da39007988 */ /* 0x000fe2000800040a */
[----:B0-----:R-:W-:-:S02]  /*3810*/  FSEL R40, R63, -INF , P5 ;  /* 0xff8000003f287808 */ /* 0x001fc40002800000 */
[----:B------:R-:W-:Y:S01]  /*3820*/  LOP3.LUT P5, RZ, R53, 0x1, RZ, 0xc0, !PT ;  /* 0x0000000135ff7812 */ /* 0x000fe200078ac0ff */
[----:B------:R-:W-:Y:S01]  /*3830*/  FADD R53, R29, -R56 ;  /* 0x800000381d357221 */ /* 0x000fe20000000000 */
[----:B------:R0:W-:Y:S01]  /*3840*/  STS.U16 [R57+UR10+0xc80], R212 ;  /* 0x000c80d439007988 */ /* 0x0001e2000800040a */
[----:B------:R-:W-:Y:S01]  /*3850*/  FSEL R29, R66, -INF , P2 ;  /* 0xff800000421d7808 */ /* 0x000fe20001000000 */
[----:B------:R-:W-:Y:S01]  /*3860*/  FMUL R67, R67, UR11 ;  /* 0x0000000b43437c20 */ /* 0x000fe20008400000 */
[----:B------:R-:W-:Y:S01]  /*3870*/  LOP3.LUT P2, RZ, R55, 0x1, RZ, 0xc0, !PT ;  /* 0x0000000137ff7812 */ /* 0x000fe2000784c0ff */
[----:B------:R-:W-:Y:S01]  /*3880*/  FMUL R70, R70, UR11 ;  /* 0x0000000b46467c20 */ /* 0x000fe20008400000 */
[----:B------:R-:W-:Y:S01]  /*3890*/  SHF.R.U32.HI R55, RZ, 0x8, R64 ;  /* 0x00000008ff377819 */ /* 0x000fe20000011640 */
[----:B0-----:R-:W-:Y:S01]  /*38a0*/  FMUL R57, R53, 1.4426950216293334961 ;  /* 0x3fb8aa3b35397820 */ /* 0x001fe20000400000 */
[----:B------:R-:W-:Y:S01]  /*38b0*/  FADD R53, R26, -R56 ;  /* 0x800000381a357221 */ /* 0x000fe20000000000 */
[----:B------:R-:W-:-:S03]  /*38c0*/  FSEL R26, R67, -INF , P6 ;  /* 0xff800000431a7808 */ /* 0x000fc60003000000 */
[----:B------:R-:W-:Y:S01]  /*38d0*/  FMUL R62, R53, 1.4426950216293334961 ;  /* 0x3fb8aa3b353e7820 */ /* 0x000fe20000400000 */
[----:B------:R-:W-:Y:S02]  /*38e0*/  SHF.R.U32.HI R53, RZ, 0x5, R64 ;  /* 0x00000005ff357819 */ /* 0x000fe40000011640 */
[----:B------:R-:W-:Y:S01]  /*38f0*/  LOP3.LUT P6, RZ, R55, 0x1, RZ, 0xc0, !PT ;  /* 0x0000000137ff7812 */ /* 0x000fe200078cc0ff */
[----:B------:R-:W-:Y:S01]  /*3900*/  FADD R55, R28, -R56 ;  /* 0x800000381c377221 */ /* 0x000fe20000000000 */
[----:B------:R-:W-:Y:S01]  /*3910*/  FSEL R28, R70, -INF , P3 ;  /* 0xff800000461c7808 */ /* 0x000fe20001800000 */
[----:B------:R-:W-:Y:S01]  /*3920*/  FMUL R71, R71, UR11 ;  /* 0x0000000b47477c20 */ /* 0x000fe20008400000 */
[----:B------:R-:W-:Y:S01]  /*3930*/  LOP3.LUT P3, RZ, R53, 0x1, RZ, 0xc0, !PT ;  /* 0x0000000135ff7812 */ /* 0x000fe2000786c0ff */
[----:B------:R-:W-:Y:S01]  /*3940*/  FMUL R63, R55, 1.4426950216293334961 ;  /* 0x3fb8aa3b373f7820 */ /* 0x000fe20000400000 */
[----:B------:R-:W-:Y:S01]  /*3950*/  SHF.R.U32.HI R53, RZ, 0x4, R64 ;  /* 0x00000004ff357819 */ /* 0x000fe20000011640 */
[----:B------:R-:W-:Y:S01]  /*3960*/  FADD R55, R30, -R56 ;  /* 0x800000381e377221 */ /* 0x000fe20000000000 */
[----:B------:R-:W-:Y:S01]  /*3970*/  FSEL R30, R71, -INF , P4 ;  /* 0xff800000471e7808 */ /* 0x000fe20002000000 */
[----:B------:R-:W-:Y:S01]  /*3980*/  FMUL R74, R74, UR11 ;  /* 0x0000000b4a4a7c20 */ /* 0x000fe20008400000 */
[----:B------:R-:W-:Y:S01]  /*3990*/  LOP3.LUT P4, RZ, R53, 0x1, RZ, 0xc0, !PT ;  /* 0x0000000135ff7812 */ /* 0x000fe2000788c0ff */
[----:B------:R-:W-:Y:S01]  /*39a0*/  FMUL R71, R55, 1.4426950216293334961 ;  /* 0x3fb8aa3b37477820 */ /* 0x000fe20000400000 */
[----:B------:R-:W-:Y:S01]  /*39b0*/  SHF.R.U32.HI R53, RZ, 0x1, R64 ;  /* 0x00000001ff357819 */ /* 0x000fe20000011640 */
[----:B------:R-:W-:Y:S01]  /*39c0*/  FADD R55, R32, -R56 ;  /* 0x8000003820377221 */ /* 0x000fe20000000000 */
[----:B------:R-:W-:-:S02]  /*39d0*/  FSEL R32, R74, -INF , !P1 ;  /* 0xff8000004a207808 */ /* 0x000fc40004800000 */
[----:B------:R-:W-:Y:S01]  /*39e0*/  LOP3.LUT P1, RZ, R53, 0x1, RZ, 0xc0, !PT ;  /* 0x0000000135ff7812 */ /* 0x000fe2000782c0ff */
[----:B------:R-:W-:Y:S01]  /*39f0*/  FADD R53, R35, -R56 ;  /* 0x8000003823357221 */ /* 0x000fe20000000000 */
[----:B------:R-:W-:-:S04]  /*3a00*/  FMNMX R35, R25, R27, !PT ;  /* 0x0000001b19237209 */ /* 0x000fc80007800000 */
[----:B------:R-:W-:Y:S01]  /*3a10*/  FMNMX R70, R24, R35, !PT ;  /* 0x0000002318467209 */ /* 0x000fe20007800000 */
[----:B------:R-:W-:-:S03]  /*3a20*/  FADD R36, R36, -R56 ;  /* 0x8000003824247221 */ /* 0x000fc60000000000 */
[----:B------:R-:W-:Y:S01]  /*3a30*/  FMNMX R70, R31, R70, !PT ;  /* 0x000000461f467209 */ /* 0x000fe20007800000 */
[----:B------:R-:W-:-:S03]  /*3a40*/  FMUL R212, R36, 1.4426950216293334961 ;  /* 0x3fb8aa3b24d47820 */ /* 0x000fc60000400000 */
[----:B------:R-:W-:-:S04]  /*3a50*/  FMNMX R35, R33, R70, !PT ;  /* 0x0000004621237209 */ /* 0x000fc80007800000 */
        /* <DEDUP_REMOVED lines=11> */
[----:B------:R-:W-:Y:S01]  /*3b10*/  FMNMX R35, R8, R35, !PT ;  /* 0x0000002308237209 */ /* 0x000fe20007800000 */
[----:B------:R-:W-:-:S03]  /*3b20*/  FADD R43, R43, -R56 ;  /* 0x800000382b2b7221 */ /* 0x000fc60000000000 */
[----:B------:R-:W-:Y:S01]  /*3b30*/  FMNMX R35, R50, R35, !PT ;  /* 0x0000002332237209 */ /* 0x000fe20007800000 */
[----:B------:R-:W-:-:S03]  /*3b40*/  FMUL R43, R43, 1.4426950216293334961 ;  /* 0x3fb8aa3b2b2b7820 */ /* 0x000fc60000400000 */
[----:B------:R-:W-:Y:S01]  /*3b50*/  FMNMX R35, R38, R35, !PT ;  /* 0x0000002326237209 */ /* 0x000fe20007800000 */
[----:B------:R-:W-:Y:S03]  /*3b60*/  MUFU.EX2 R70, R212 ;  /* 0x000000d400467308 */ /* 0x000fe60000000800 */
[----:B------:R-:W-:Y:S01]  /*3b70*/  FMNMX R36, R40, R35, !PT ;  /* 0x0000002328247209 */ /* 0x000fe20007800000 */
[--C-:B------:R-:W-:Y:S01]  /*3b80*/  FADD R211, R211, -R56.reuse ;  /* 0x80000038d3d37221 */ /* 0x100fe20000000000 */
[--C-:B------:R-:W-:Y:S01]  /*3b90*/  FADD R47, R47, -R56.reuse ;  /* 0x800000382f2f7221 */ /* 0x100fe20000000000 */
[--C-:B------:R-:W-:Y:S01]  /*3ba0*/  FADD R215, R215, -R56.reuse ;  /* 0x80000038d7d77221 */ /* 0x100fe20000000000 */
[--C-:B------:R-:W-:Y:S01]  /*3bb0*/  FADD R216, R216, -R56.reuse ;  /* 0x80000038d8d87221 */ /* 0x100fe20000000000 */
[----:B------:R0:W-:Y:S01]  /*3bc0*/  MUFU.EX2 R212, R43 ;  /* 0x0000002b00d47308 */ /* 0x0001e20000000800 */
[--C-:B------:R-:W-:Y:S01]  /*3bd0*/  FADD R42, R42, -R56.reuse ;  /* 0x800000382a2a7221 */ /* 0x100fe20000000000 */
[----:B------:R-:W-:Y:S01]  /*3be0*/  FADD R46, R46, -R56 ;  /* 0x800000382e2e7221 */ /* 0x000fe20000000000 */
[----:B------:R-:W-:Y:S01]  /*3bf0*/  FMUL R47, R47, 1.4426950216293334961 ;  /* 0x3fb8aa3b2f2f7820 */ /* 0x000fe20000400000 */
[----:B------:R-:W-:Y:S01]  /*3c00*/  FMUL R74, R215, 1.4426950216293334961 ;  /* 0x3fb8aa3bd74a7820 */ /* 0x000fe20000400000 */
[----:B0-----:R-:W-:-:S03]  /*3c10*/  FMNMX R43, R29, R36, !PT ;  /* 0x000000241d2b7209 */ /* 0x001fc60007800000 */
[----:B------:R0:W-:Y:S01]  /*3c20*/  MUFU.EX2 R64, R71 ;  /* 0x0000004700407308 */ /* 0x0001e20000000800 */
[----:B------:R-:W-:Y:S01]  /*3c30*/  FMUL R215, R42, 1.4426950216293334961 ;  /* 0x3fb8aa3b2ad77820 */ /* 0x000fe20000400000 */
[----:B------:R-:W-:Y:S01]  /*3c40*/  FMNMX R43, R26, R43, !PT ;  /* 0x0000002b1a2b7209 */ /* 0x000fe20007800000 */
[--C-:B------:R-:W-:Y:S01]  /*3c50*/  FADD R42, R10, -R56.reuse ;  /* 0x800000380a2a7221 */ /* 0x100fe20000000000 */
[----:B------:R-:W-:Y:S01]  /*3c60*/  FMUL R53, R53, 1.4426950216293334961 ;  /* 0x3fb8aa3b35357820 */ /* 0x000fe20000400000 */
[----:B0-----:R-:W-:Y:S01]  /*3c70*/  FMUL R71, R211, 1.4426950216293334961 ;  /* 0x3fb8aa3bd3477820 */ /* 0x001fe20000400000 */
[----:B------:R-:W-:Y:S01]  /*3c80*/  FMUL R211, R216, 1.4426950216293334961 ;  /* 0x3fb8aa3bd8d37820 */ /* 0x000fe20000400000 */
[----:B------:R-:W-:Y:S01]  /*3c90*/  FMUL R216, R46, 1.4426950216293334961 ;  /* 0x3fb8aa3b2ed87820 */ /* 0x000fe20000400000 */
[--C-:B------:R-:W-:Y:S01]  /*3ca0*/  FADD R46, R11, -R56.reuse ;  /* 0x800000380b2e7221 */ /* 0x100fe20000000000 */
[----:B------:R0:W-:Y:S01]  /*3cb0*/  MUFU.EX2 R10, R47 ;  /* 0x0000002f000a7308 */ /* 0x0001e20000000800 */
[----:B------:R-:W-:Y:S01]  /*3cc0*/  FMUL R55, R55, 1.4426950216293334961 ;  /* 0x3fb8aa3b37377820 */ /* 0x000fe20000400000 */
[----:B------:R-:W-:Y:S01]  /*3cd0*/  FMUL R35, R75, UR11 ;  /* 0x0000000b4b237c20 */ /* 0x000fe20008400000 */
[----:B------:R-:W-:Y:S01]  /*3ce0*/  FMUL R75, R46, 1.4426950216293334961 ;  /* 0x3fb8aa3b2e4b7820 */ /* 0x000fe20000400000 */
[----:B------:R-:W-:Y:S01]  /*3cf0*/  FADD R46, R16, -R56 ;  /* 0x80000038102e7221 */ /* 0x000fe20000000000 */
[----:B0-----:R-:W-:-:S03]  /*3d00*/  FMNMX R47, R28, R43, !PT ;  /* 0x0000002b1c2f7209 */ /* 0x001fc60007800000 */
[----:B------:R0:W-:Y:S01]  /*3d10*/  MUFU.EX2 R67, R53 ;  /* 0x0000003500437308 */ /* 0x0001e20000000800 */
[----:B------:R-:W-:Y:S01]  /*3d20*/  FMUL R36, R78, UR11 ;  /* 0x0000000b4e247c20 */ /* 0x000fe20008400000 */
[----:B------:R-:W-:-:S06]  /*3d30*/  FSEL R35, R35, -INF , !P5 ;  /* 0xff80000023237808 */ /* 0x000fcc0006800000 */
[----:B------:R1:W-:Y:S01]  /*3d40*/  MUFU.EX2 R66, R55 ;  /* 0x0000003700427308 */ /* 0x0003e20000000800 */
[----:B0-----:R-:W-:Y:S01]  /*3d50*/  FMNMX R53, R30, R47, !PT ;  /* 0x0000002f1e357209 */ /* 0x001fe20007800000 */
[----:B-1----:R-:W-:Y:S01]  /*3d60*/  FMUL R55, R42, 1.4426950216293334961 ;  /* 0x3fb8aa3b2a377820 */ /* 0x002fe20000400000 */
[----:B------:R-:W-:Y:S01]  /*3d70*/  FMUL R42, R79, UR11 ;  /* 0x0000000b4f2a7c20 */ /* 0x000fe20008400000 */
[----:B------:R-:W-:Y:S01]  /*3d80*/  FMUL R79, R46, 1.4426950216293334961 ;  /* 0x3fb8aa3b2e4f7820 */ /* 0x000fe20000400000 */
[----:B------:R-:W-:Y:S02]  /*3d90*/  FMNMX R46, R32, R53, !PT ;  /* 0x00000035202e7209 */ /* 0x000fe40007800000 */
[----:B------:R-:W-:Y:S02]  /*3da0*/  FSEL R36, R36, -INF , !P2 ;  /* 0xff80000024247808 */ /* 0x000fe40005000000 */
[----:B------:R-:W-:Y:S01]  /*3db0*/  FMNMX R53, R35, R46, !PT ;  /* 0x0000002e23357209 */ /* 0x000fe20007800000 */
[----:B------:R-:W-:Y:S01]  /*3dc0*/  FMUL R43, R82, UR11 ;  /* 0x0000000b522b7c20 */ /* 0x000fe20008400000 */
[----:B------:R-:W-:-:S02]  /*3dd0*/  FSEL R42, R42, -INF , !P6 ;  /* 0xff8000002a2a7808 */ /* 0x000fc40007000000 */
[----:B------:R-:W-:Y:S01]  /*3de0*/  FMNMX R53, R36, R53, !PT ;  /* 0x0000003524357209 */ /* 0x000fe20007800000 */
[----:B------:R-:W-:Y:S01]  /*3df0*/  FMUL R47, R83, UR11 ;  /* 0x0000000b532f7c20 */ /* 0x000fe20008400000 */
[----:B------:R0:W-:Y:S01]  /*3e00*/  MUFU.EX2 R11, R55 ;  /* 0x00000037000b7308 */ /* 0x0001e20000000800 */
[----:B------:R-:W-:Y:S02]  /*3e10*/  FSEL R43, R43, -INF , !P3 ;  /* 0xff8000002b2b7808 */ /* 0x000fe40005800000 */
[----:B------:R-:W-:Y:S01]  /*3e20*/  FMNMX R78, R42, R53, !PT ;  /* 0x000000352a4e7209 */ /* 0x000fe20007800000 */
[----:B------:R-:W-:Y:S01]  /*3e30*/  FMUL R46, R86, UR11 ;  /* 0x0000000b562e7c20 */ /* 0x000fe20008400000 */
[----:B------:R-:W-:Y:S01]  /*3e40*/  FSEL R47, R47, -INF , !P4 ;  /* 0xff8000002f2f7808 */ /* 0x000fe20006000000 */
[----:B0-----:R-:W-:Y:S02]  /*3e50*/  FADD R55, R14, -R56 ;  /* 0x800000380e377221 */ /* 0x001fe40000000000 */
[----:B------:R0:W-:Y:S01]  /*3e60*/  MUFU.EX2 R16, R75 ;  /* 0x0000004b00107308 */ /* 0x0001e20000000800 */
[----:B------:R-:W-:-:S02]  /*3e70*/  FMNMX R78, R43, R78, !PT ;  /* 0x0000004e2b4e7209 */ /* 0x000fc40007800000 */
[----:B------:R-:W-:Y:S02]  /*3e80*/  FSEL R46, R46, -INF , !P1 ;  /* 0xff8000002e2e7808 */ /* 0x000fe40004800000 */
[----:B------:R-:W-:Y:S01]  /*3e90*/  FMNMX R53, R47, R78, !PT ;  /* 0x0000004e2f357209 */ /* 0x000fe20007800000 */
[----:B0-----:R-:W-:Y:S01]  /*3ea0*/  FMUL R75, R55, 1.4426950216293334961 ;  /* 0x3fb8aa3b374b7820 */ /* 0x001fe20000400000 */
[----:B------:R-:W-:Y:S01]  /*3eb0*/  FADD R55, R51, -R56 ;  /* 0x8000003833377221 */ /* 0x000fe20000000000 */
[----:B------:R-:W-:Y:S01]  /*3ec0*/  FMUL R51, R87, UR11 ;  /* 0x0000000b57337c20 */ /* 0x000fe20008400000 */
[----:B------:R-:W-:-:S04]  /*3ed0*/  FMNMX R78, R46, R53, !PT ;  /* 0x000000352e4e7209 */ /* 0x000fc80007800000 */
[----:B------:R-:W-:-:S04]  /*3ee0*/  FSEL R51, R51, -INF , P0 ;  /* 0xff80000033337808 */ /* 0x000fc80000000000 */
[----:B------:R-:W-:-:S05]  /*3ef0*/  FMNMX R53, R51, R78, !PT ;  /* 0x0000004e33357209 */ /* 0x000fca0007800000 */
[----:B------:R-:W0:Y:S01]  /*3f00*/  SHFL.BFLY PT, R78, R53, 0x2, 0x1f ;  /* 0x0c401f00354e7f89 */ /* 0x000e2200000e0000 */
[----:B------:R1:W-:Y:S02]  /*3f10*/  MUFU.EX2 R14, R79 ;  /* 0x0000004f000e7308 */ /* 0x0003e40000000800 */
[----:B-1----:R-:W-:Y:S01]  /*3f20*/  FMUL R79, R55, 1.4426950216293334961 ;  /* 0x3fb8aa3b374f7820 */ /* 0x002fe20000400000 */
[----:B------:R-:W-:-:S04]  /*3f30*/  FADD R55, R60, -R56 ;  /* 0x800000383c377221 */ /* 0x000fc80000000000 */
[----:B------:R-:W-:Y:S01]  /*3f40*/  FMUL R82, R55, 1.4426950216293334961 ;  /* 0x3fb8aa3b37527820 */ /* 0x000fe20000400000 */
[----:B------:R-:W-:-:S04]  /*3f50*/  FADD R55, R61, -R56 ;  /* 0x800000383d377221 */ /* 0x000fc80000000000 */
[----:B------:R-:W-:Y:S01]  /*3f60*/  FMUL R83, R55, 1.4426950216293334961 ;  /* 0x3fb8aa3b37537820 */ /* 0x000fe20000400000 */
[--C-:B------:R-:W-:Y:S01]  /*3f70*/  FADD R55, R65, -R56.reuse ;  /* 0x8000003841377221 */ /* 0x100fe20000000000 */
[----:B------:R1:W-:Y:S01]  /*3f80*/  MUFU.EX2 R60, R79 ;  /* 0x0000004f003c7308 */ /* 0x0003e20000000800 */
[----:B0-----:R-:W-:Y:S02]  /*3f90*/  FMNMX R53, R53, R78, !PT ;  /* 0x0000004e35357209 */ /* 0x001fe40007800000 */
[----:B-1----:R-:W-:Y:S01]  /*3fa0*/  FMUL R79, R55, 1.4426950216293334961 ;  /* 0x3fb8aa3b374f7820 */ /* 0x002fe20000400000 */
[----:B------:R-:W-:-:S04]  /*3fb0*/  FADD R55, R68, -R56 ;  /* 0x8000003844377221 */ /* 0x000fc80000000000 */
[----:B------:R0:W-:Y:S01]  /*3fc0*/  MUFU.EX2 R61, R82 ;  /* 0x00000052003d7308 */ /* 0x0001e20000000800 */
[----:B------:R-:W-:Y:S01]  /*3fd0*/  FMUL R86, R55, 1.4426950216293334961 ;  /* 0x3fb8aa3b37567820 */ /* 0x000fe20000400000 */
[--C-:B------:R-:W-:Y:S01]  /*3fe0*/  FADD R55, R69, -R56.reuse ;  /* 0x8000003845377221 */ /* 0x100fe20000000000 */
[----:B0-----:R-:W0:Y:S03]  /*3ff0*/  SHFL.BFLY PT, R82, R53, 0x1, 0x1f ;  /* 0x0c201f0035527f89 */ /* 0x001e2600000e0000 */
[----:B------:R-:W-:Y:S01]  /*4000*/  FMUL R87, R55, 1.4426950216293334961 ;  /* 0x3fb8aa3b37577820 */ /* 0x000fe20000400000 */
[--C-:B------:R-:W-:Y:S01]  /*4010*/  FADD R55, R72, -R56.reuse ;  /* 0x8000003848377221 */ /* 0x100fe20000000000 */
[----:B------:R1:W-:Y:S03]  /*4020*/  MUFU.EX2 R65, R83 ;  /* 0x0000005300417308 */ /* 0x0003e60000000800 */
[----:B-1----:R-:W-:Y:S01]  /*4030*/  FMUL R83, R55, 1.4426950216293334961 ;  /* 0x3fb8aa3b37537820 */ /* 0x002fe20000400000 */
[----:B------:R-:W-:-:S04]  /*4040*/  FADD R55, R73, -R56 ;  /* 0x8000003849377221 */ /* 0x000fc80000000000 */
[----:B------:R-:W-:Y:S01]  /*4050*/  FMUL R217, R55, 1.4426950216293334961 ;  /* 0x3fb8aa3b37d97820 */ /* 0x000fe20000400000 */
[--C-:B------:R-:W-:Y:S01]  /*4060*/  FADD R55, R76, -R56.reuse ;  /* 0x800000384c377221 */ /* 0x100fe20000000000 */
[----:B------:R1:W-:Y:S01]  /*4070*/  MUFU.EX2 R69, R86 ;  /* 0x0000005600457308 */ /* 0x0003e20000000800 */
[--C-:B------:R-:W-:Y:S01]  /*4080*/  FADD R80, R80, -R56.reuse ;  /* 0x8000003850507221 */ /* 0x100fe20000000000 */
[--C-:B------:R-:W-:Y:S01]  /*4090*/  FADD R81, R81, -R56.reuse ;  /* 0x8000003851517221 */ /* 0x100fe20000000000 */
[----:B-1----:R-:W-:Y:S01]  /*40a0*/  FMUL R86, R55, 1.4426950216293334961 ;  /* 0x3fb8aa3b37567820 */ /* 0x002fe20000400000 */
[----:B------:R-:W-:-:S04]  /*40b0*/  FADD R55, R77, -R56 ;  /* 0x800000384d377221 */ /* 0x000fc80000000000 */
[----:B------:R1:W-:Y:S01]  /*40c0*/  MUFU.EX2 R68, R79 ;  /* 0x0000004f00447308 */ /* 0x0003e20000000800 */
[----:B------:R-:W-:Y:S01]  /*40d0*/  FMUL R78, R55, 1.4426950216293334961 ;  /* 0x3fb8aa3b374e7820 */ /* 0x000fe20000400000 */
[----:B------:R-:W-:Y:S01]  /*40e0*/  FADD R55, R84, -R56 ;  /* 0x8000003854377221 */ /* 0x000fe20000000000 */
[----:B0-----:R-:W-:Y:S01]  /*40f0*/  FMNMX R84, R53, R82, !PT ;  /* 0x0000005235547209 */ /* 0x001fe20007800000 */
[----:B-1----:R-:W-:Y:S01]  /*4100*/  FMUL R79, R80, 1.4426950216293334961 ;  /* 0x3fb8aa3b504f7820 */ /* 0x002fe20000400000 */
[----:B------:R-:W-:Y:S02]  /*4110*/  FMUL R80, R81, 1.4426950216293334961 ;  /* 0x3fb8aa3b51507820 */ /* 0x000fe40000400000 */
[----:B------:R-:W-:-:S05]  /*4120*/  FMNMX R81, R84, R7, !PT ;  /* 0x0000000754517209 */ /* 0x000fca0007800000 */
[----:B------:R-:W-:Y:S01]  /*4130*/  FADD R24, R24, -R81 ;  /* 0x8000005118187221 */ /* 0x000fe20000000000 */
[----:B------:R-:W-:Y:S03]  /*4140*/  MUFU.EX2 R77, R86 ;  /* 0x00000056004d7308 */ /* 0x000fe60000000800 */
[----:B------:R-:W-:-:S05]  /*4150*/  FMUL R24, R24, 1.4426950216293334961 ;  /* 0x3fb8aa3b18187820 */ /* 0x000fca0000400000 */
[----:B------:R0:W-:Y:S01]  /*4160*/  MUFU.EX2 R86, R24 ;  /* 0x0000001800567308 */ /* 0x0001e20000000800 */
[--C-:B------:R-:W-:Y:S01]  /*4170*/  FADD R25, R25, -R81.reuse ;  /* 0x8000005119197221 */ /* 0x100fe20000000000 */
[----:B0-----:R-:W-:-:S04]  /*4180*/  FADD R24, R214, -R81 ;  /* 0x80000051d6187221 */ /* 0x001fc80000000000 */
[----:B------:R-:W-:Y:S01]  /*4190*/  FMUL R24, R24, 1.4426950216293334961 ;  /* 0x3fb8aa3b18187820 */ /* 0x000fe20000400000 */
[----:B------:R-:W-:Y:S01]  /*41a0*/  FMUL R25, R25, 1.4426950216293334961 ;  /* 0x3fb8aa3b19197820 */ /* 0x000fe20000400000 */
[--C-:B------:R-:W-:Y:S02]  /*41b0*/  FADD R27, R27, -R81.reuse ;  /* 0x800000511b1b7221 */ /* 0x100fe40000000000 */
[----:B------:R0:W-:Y:S01]  /*41c0*/  MUFU.EX2 R219, R24 ;  /* 0x0000001800db7308 */ /* 0x0001e20000000800 */
[----:B------:R-:W-:Y:S01]  /*41d0*/  FADD R85, R85, -R56 ;  /* 0x8000003855557221 */ /* 0x000fe20000000000 */
[----:B------:R-:W-:Y:S01]  /*41e0*/  FMUL R27, R27, 1.4426950216293334961 ;  /* 0x3fb8aa3b1b1b7820 */ /* 0x000fe20000400000 */
[----:B0-----:R-:W-:-:S05]  /*41f0*/  FADD R24, R12, -R81 ;  /* 0x800000510c187221 */ /* 0x001fca0000000000 */
[----:B------:R0:W-:Y:S01]  /*4200*/  MUFU.EX2 R84, R25 ;  /* 0x0000001900547308 */ /* 0x0001e20000000800 */
[----:B------:R-:W-:Y:S01]  /*4210*/  FMUL R53, R85, 1.4426950216293334961 ;  /* 0x3fb8aa3b55357820 */ /* 0x000fe20000400000 */
[----:B0-----:R-:W-:Y:S01]  /*4220*/  FMUL R25, R24, 1.4426950216293334961 ;  /* 0x3fb8aa3b18197820 */ /* 0x001fe20000400000 */
[----:B------:R-:W-:-:S05]  /*4230*/  FADD R24, R15, -R81 ;  /* 0x800000510f187221 */ /* 0x000fca0000000000 */
[----:B------:R0:W-:Y:S02]  /*4240*/  MUFU.EX2 R85, R27 ;  /* 0x0000001b00557308 */ /* 0x0001e40000000800 */
[----:B0-----:R-:W-:Y:S01]  /*4250*/  FMUL R27, R24, 1.4426950216293334961 ;  /* 0x3fb8aa3b181b7820 */ /* 0x001fe20000400000 */
[----:B------:R-:W-:-:S04]  /*4260*/  FADD R24, R8, -R81 ;  /* 0x8000005108187221 */ /* 0x000fc80000000000 */
[----:B------:R-:W-:-:S04]  /*4270*/  FMUL R24, R24, 1.4426950216293334961 ;  /* 0x3fb8aa3b18187820 */ /* 0x000fc80000400000 */
[----:B------:R0:W-:Y:S02]  /*4280*/  MUFU.EX2 R236, R24 ;  /* 0x0000001800ec7308 */ /* 0x0001e40000000800 */
[----:B0-----:R-:W0:Y:S01]  /*4290*/  S2R R24, SR_TID.X ;  /* 0x0000000000187919 */ /* 0x001e220000002100 */
[----:B------:R-:W-:-:S05]  /*42a0*/  FADD R34, R34, -R81 ;  /* 0x8000005122227221 */ /* 0x000fca0000000000 */
[----:B------:R-:W-:Y:S01]  /*42b0*/  MUFU.EX2 R15, R25 ;  /* 0x00000019000f7308 */ /* 0x000fe20000000800 */
[----:B------:R-:W-:Y:S01]  /*42c0*/  FMUL R34, R34, 1.4426950216293334961 ;  /* 0x3fb8aa3b22227820 */ /* 0x000fe20000400000 */
[--C-:B------:R-:W-:Y:S01]  /*42d0*/  FADD R26, R26, -R81.reuse ;  /* 0x800000511a1a7221 */ /* 0x100fe20000000000 */
[--C-:B------:R-:W-:Y:S01]  /*42e0*/  FADD R28, R28, -R81.reuse ;  /* 0x800000511c1c7221 */ /* 0x100fe20000000000 */
[----:B------:R-:W-:-:S04]  /*42f0*/  FADD R29, R29, -R81 ;  /* 0x800000511d1d7221 */ /* 0x000fc80000000000 */
[----:B------:R1:W-:Y:S01]  /*4300*/  MUFU.EX2 R218, R34 ;  /* 0x0000002200da7308 */ /* 0x0003e20000000800 */
[----:B------:R-:W-:Y:S01]  /*4310*/  FMUL R26, R26, 1.4426950216293334961 ;  /* 0x3fb8aa3b1a1a7820 */ /* 0x000fe20000400000 */
[----:B------:R-:W-:Y:S01]  /*4320*/  FMUL R28, R28, 1.4426950216293334961 ;  /* 0x3fb8aa3b1c1c7820 */ /* 0x000fe20000400000 */
[----:B------:R-:W-:Y:S01]  /*4330*/  FMUL R29, R29, 1.4426950216293334961 ;  /* 0x3fb8aa3b1d1d7820 */ /* 0x000fe20000400000 */
[----:B-1----:R-:W-:-:S04]  /*4340*/  LOP3.LUT R34, R9, 0x20, RZ, 0x3c, !PT ;  /* 0x0000002009227812 */ /* 0x002fc800078e3cff */
[----:B------:R1:W-:Y:S01]  /*4350*/  MUFU.EX2 R8, R27 ;  /* 0x0000001b00087308 */ /* 0x0003e20000000800 */
[C---:B0-----:R-:W-:Y:S02]  /*4360*/  LOP3.LUT R25, R24.reuse, 0x3f, RZ, 0xc0, !PT ;  /* 0x0000003f18197812 */ /* 0x041fe400078ec0ff */
[----:B------:R-:W-:-:S03]  /*4370*/  LOP3.LUT R24, R24, 0x40, RZ, 0xc0, !PT ;  /* 0x0000004018187812 */ /* 0x000fc600078ec0ff */
[----:B------:R-:W-:Y:S01]  /*4380*/  IMAD.SHL.U32 R25, R25, 0x2, RZ ;  /* 0x0000000219197824 */ /* 0x000fe200078e00ff */
[----:B--2---:R0:W-:Y:S03]  /*4390*/  STS.U16 [R34+UR10+0xd00], R229 ;  /* 0x000d00e522007988 */ /* 0x0041e6000800040a */
[----:B------:R-:W-:Y:S01]  /*43a0*/  IMAD R24, R24, 0x40, R25 ;  /* 0x0000004018187824 */ /* 0x000fe200078e0219 */
[C---:B------:R-:W-:Y:S01]  /*43b0*/  LOP3.LUT R25, R9.reuse, 0x30, RZ, 0x3c, !PT ;  /* 0x0000003009197812 */ /* 0x040fe200078e3cff */
[----:B------:R2:W-:Y:S01]  /*43c0*/  STS.U16 [R34+UR10+0x900], R213 ;  /* 0x000900d522007988 */ /* 0x0005e2000800040a */
[----:B------:R3:W-:Y:S01]  /*43d0*/  MUFU.EX2 R242, R28 ;  /* 0x0000001c00f27308 */ /* 0x0007e20000000800 */
[C---:B-1----:R-:W-:Y:S02]  /*43e0*/  LOP3.LUT R27, R9.reuse, 0x50, RZ, 0x3c, !PT ;  /* 0x00000050091b7812 */ /* 0x042fe400078e3cff */
[----:B------:R-:W-:Y:S05]  /*43f0*/  STS.U16 [R34+UR10+0x100], R13 ;  /* 0x0001000d22007988 */ /* 0x000fea000800040a */
[----:B0-----:R0:W-:Y:S01]  /*4400*/  MUFU.EX2 R229, R26 ;  /* 0x0000001a00e57308 */ /* 0x0011e20000000800 */
[----:B---3--:R-:W-:Y:S01]  /*4410*/  LOP3.LUT R28, R24, 0x60, RZ, 0x3c, !PT ;  /* 0x00000060181c7812 */ /* 0x008fe200078e3cff */
[----:B------:R-:W-:Y:S01]  /*4420*/  STS.U16 [R34+UR10+0x500], R58 ;  /* 0x0005003a22007988 */ /* 0x000fe2000800040a */
[----:B0-----:R-:W-:-:S05]  /*4430*/  LOP3.LUT R26, R9, 0x40, RZ, 0x3c, !PT ;  /* 0x00000040091a7812 */ /* 0x001fca00078e3cff */
[----:B--2---:R0:W-:Y:S01]  /*4440*/  MUFU.EX2 R213, R29 ;  /* 0x0000001d00d57308 */ /* 0x0041e20000000800 */
[----:B------:R-:W-:Y:S04]  /*4450*/  STS.U16 [R25+UR10+0x180], R202 ;  /* 0x000180ca19007988 */ /* 0x000fe8000800040a */
[----:B----4-:R-:W-:Y:S01]  /*4460*/  STS.U16 [R25+UR10+0x580], R59 ;  /* 0x0005803b19007988 */ /* 0x010fe2000800040a */
[----:B0-----:R-:W-:-:S03]  /*4470*/  LOP3.LUT R29, R24, 0x70, RZ, 0x3c, !PT ;  /* 0x00000070181d7812 */ /* 0x001fc600078e3cff */
[----:B------:R-:W-:Y:S04]  /*4480*/  STS.U16 [R25+UR10+0x980], R224 ;  /* 0x000980e019007988 */ /* 0x000fe8000800040a */
[----:B-----5:R0:W-:Y:S04]  /*4490*/  STS.U16 [R25+UR10+0xd80], R230 ;  /* 0x000d80e619007988 */ /* 0x0201e8000800040a */
[----:B------:R1:W-:Y:S04]  /*44a0*/  STS.U16 [R26+UR10+0x200], R203 ;  /* 0x000200cb1a007988 */ /* 0x0003e8000800040a */
[----:B------:R-:W-:Y:S04]  /*44b0*/  STS.U16 [R26+UR10+0x600], R207 ;  /* 0x000600cf1a007988 */ /* 0x000fe8000800040a */
[----:B------:R-:W-:Y:S04]  /*44c0*/  STS.U16 [R26+UR10+0xa00], R225 ;  /* 0x000a00e11a007988 */ /* 0x000fe8000800040a */
[----:B------:R2:W-:Y:S04]  /*44d0*/  STS.U16 [R26+UR10+0xe00], R231 ;  /* 0x000e00e71a007988 */ /* 0x0005e8000800040a */
        /* <DEDUP_REMOVED lines=8> */
[----:B------:R-:W-:Y:S04]  /*4560*/  STS.U16 [R29+UR10+0x380], R206 ;  /* 0x000380ce1d007988 */ /* 0x000fe8000800040a */
[----:B------:R-:W-:Y:S04]  /*4570*/  STS.U16 [R29+UR10+0x780], R210 ;  /* 0x000780d21d007988 */ /* 0x000fe8000800040a */
[----:B------:R-:W-:Y:S04]  /*4580*/  STS.U16 [R29+UR10+0xb80], R228 ;  /* 0x000b80e41d007988 */ /* 0x000fe8000800040a */
[----:B------:R4:W-:Y:S01]  /*4590*/  STS.U16 [R29+UR10+0xf80], R54 ;  /* 0x000f80361d007988 */ /* 0x0009e2000800040a */
[----:B------:R5:W-:Y:S06]  /*45a0*/  MEMBAR.ALL.CTA ;  /* 0x0000000000007992 */ /* 0x000bec0000008000 */
[----:B-----5:R-:W5:Y:S01]  /*45b0*/  FENCE.VIEW.ASYNC.S ;  /* 0x00000000000073c6 */ /* 0x020f620000000000 */
[----:B------:R1:W-:Y:S01]  /*45c0*/  MUFU.EX2 R73, R83 ;  /* 0x0000005300497308 */ /* 0x0003e20000000800 */
[----:B0-----:R-:W-:Y:S01]  /*45d0*/  FADD R25, -R81, R7 ;  /* 0x0000000751197221 */ /* 0x001fe20000000100 */
[--C-:B------:R-:W-:Y:S01]  /*45e0*/  FADD R31, R31, -R81.reuse ;  /* 0x800000511f1f7221 */ /* 0x100fe20000000000 */
[--C-:B------:R-:W-:Y:S01]  /*45f0*/  FADD R33, R33, -R81.reuse ;  /* 0x8000005121217221 */ /* 0x100fe20000000000 */
[--C-:B------:R-:W-:Y:S01]  /*4600*/  FADD R37, R37, -R81.reuse ;  /* 0x8000005125257221 */ /* 0x100fe20000000000 */
[--C-:B------:R-:W-:Y:S01]  /*4610*/  FADD R39, R39, -R81.reuse ;  /* 0x8000005127277221 */ /* 0x100fe20000000000 */
[--C-:B------:R-:W-:Y:S01]  /*4620*/  FADD R41, R41, -R81.reuse ;  /* 0x8000005129297221 */ /* 0x100fe20000000000 */
[--C-:B------:R-:W-:Y:S01]  /*4630*/  FADD R45, R45, -R81.reuse ;  /* 0x800000512d2d7221 */ /* 0x100fe20000000000 */
[--C-:B------:R-:W-:Y:S01]  /*4640*/  FADD R44, R44, -R81.reuse ;  /* 0x800000512c2c7221 */ /* 0x100fe20000000000 */
[----:B-1----:R-:W-:Y:S01]  /*4650*/  FADD R83, -R56, R4 ;  /* 0x0000000438537221 */ /* 0x002fe20000000100 */
[--C-:B------:R-:W-:Y:S01]  /*4660*/  FADD R48, R48, -R81.reuse ;  /* 0x8000005130307221 */ /* 0x100fe20000000000 */
[--C-:B------:R-:W-:Y:S01]  /*4670*/  FADD R49, R49, -R81.reuse ;  /* 0x8000005131317221 */ /* 0x100fe20000000000 */
[--C-:B------:R-:W-:Y:S01]  /*4680*/  FADD R50, R50, -R81.reuse ;  /* 0x8000005132327221 */ /* 0x100fe20000000000 */
[----:B------:R-:W-:Y:S01]  /*4690*/  FMUL R83, R83, 1.4426950216293334961 ;  /* 0x3fb8aa3b53537820 */ /* 0x000fe20000400000 */
[--C-:B------:R-:W-:Y:S01]  /*46a0*/  FADD R38, R38, -R81.reuse ;  /* 0x8000005126267221 */ /* 0x100fe20000000000 */
        /* <DEDUP_REMOVED lines=9> */
[----:B------:R-:W-:Y:S01]  /*4740*/  FADD R51, R51, -R81 ;  /* 0x8000005133337221 */ /* 0x000fe20000000000 */
[----:B------:R-:W-:Y:S01]  /*4750*/  FMUL R25, R25, 1.4426950216293334961 ;  /* 0x3fb8aa3b19197820 */ /* 0x000fe20000400000 */
        /* <DEDUP_REMOVED lines=22> */
[----:B------:R-:W0:Y:S01]  /*48c0*/  MUFU.EX2 R83, R83 ;  /* 0x0000005300537308 */ /* 0x000e220000000800 */
[----:B------:R-:W-:Y:S01]  /*48d0*/  UMOV UR46, UR8 ;  /* 0x00000008002e7c82 */ /* 0x000fe20008000000 */
[----:B------:R-:W-:Y:S01]  /*48e0*/  UMOV UR47, 0x40000040 ;  /* 0x40000040002f7882 */ /* 0x000fe20000000000 */
[----:B------:R-:W5:Y:S05]  /*48f0*/  LDL R224, [R1+0x38] ;  /* 0x0000380001e07983 */ /* 0x000f6a0000100800 */
[----:B------:R-:W1:Y:S08]  /*4900*/  MUFU.EX2 R202, R25 ;  /* 0x0000001900ca7308 */ /* 0x000e700000000800 */
[----:B------:R-:W-:Y:S08]  /*4910*/  MUFU.EX2 R72, R87 ;  /* 0x0000005700487308 */ /* 0x000ff00000000800 */
[----:B------:R-:W-:Y:S08]  /*4920*/  MUFU.EX2 R76, R217 ;  /* 0x000000d9004c7308 */ /* 0x000ff00000000800 */
[----:B------:R-:W-:Y:S08]  /*4930*/  MUFU.EX2 R57, R57 ;  /* 0x0000003900397308 */ /* 0x000ff00000000800 */
[----:B------:R-:W2:Y:S08]  /*4940*/  MUFU.EX2 R62, R62 ;  /* 0x0000003e003e7308 */ /* 0x000eb00000000800 */
[----:B------:R-:W3:Y:S08]  /*4950*/  MUFU.EX2 R63, R63 ;  /* 0x0000003f003f7308 */ /* 0x000ef00000000800 */
[----:B------:R-:W-:Y:S08]  /*4960*/  MUFU.EX2 R71, R71 ;  /* 0x0000004700477308 */ /* 0x000ff00000000800 */
        /* <DEDUP_REMOVED lines=10> */
[----:B------:R-:W4:Y:S08]  /*4a10*/  MUFU.EX2 R87, R31 ;  /* 0x0000001f00577308 */ /* 0x000f300000000800 */
[----:B------:R-:W4:Y:S08]  /*4a20*/  MUFU.EX2 R217, R33 ;  /* 0x0000002100d97308 */ /* 0x000f300000000800 */
[----:B------:R-:W4:Y:S08]  /*4a30*/  MUFU.EX2 R214, R37 ;  /* 0x0000002500d67308 */ /* 0x000f300000000800 */
[----:B------:R-:W-:Y:S08]  /*4a40*/  MUFU.EX2 R220, R39 ;  /* 0x0000002700dc7308 */ /* 0x000ff00000000800 */
[----:B------:R-:W4:Y:S08]  /*4a50*/  MUFU.EX2 R221, R41 ;  /* 0x0000002900dd7308 */ /* 0x000f300000000800 */
[----:B------:R-:W-:Y:S08]  /*4a60*/  MUFU.EX2 R233, R45 ;  /* 0x0000002d00e97308 */ /* 0x000ff00000000800 */
[----:B------:R-:W4:Y:S08]  /*4a70*/  MUFU.EX2 R234, R44 ;  /* 0x0000002c00ea7308 */ /* 0x000f300000000800 */
[----:B------:R-:W-:Y:S08]  /*4a80*/  MUFU.EX2 R235, R48 ;  /* 0x0000003000eb7308 */ /* 0x000ff00000000800 */
[----:B------:R-:W4:Y:S08]  /*4a90*/  MUFU.EX2 R12, R49 ;  /* 0x00000031000c7308 */ /* 0x000f300000000800 */
[----:B------:R-:W4:Y:S08]  /*4aa0*/  MUFU.EX2 R237, R50 ;  /* 0x0000003200ed7308 */ /* 0x000f300000000800 */
[----:B------:R-:W-:Y:S08]  /*4ab0*/  MUFU.EX2 R13, R38 ;  /* 0x00000026000d7308 */ /* 0x000ff00000000800 */
[----:B------:R-:W4:Y:S08]  /*4ac0*/  MUFU.EX2 R58, R40 ;  /* 0x00000028003a7308 */ /* 0x000f300000000800 */
[----:B------:R4:W4:Y:S08]  /*4ad0*/  MUFU.EX2 R243, R30 ;  /* 0x0000001e00f37308 */ /* 0x0009300000000800 */
[----:B------:R4:W-:Y:S08]  /*4ae0*/  MUFU.EX2 R244, R32 ;  /* 0x0000002000f47308 */ /* 0x0009f00000000800 */
[----:B------:R4:W5:Y:S08]  /*4af0*/  MUFU.EX2 R245, R35 ;  /* 0x0000002300f57308 */ /* 0x0009700000000800 */
[----:B------:R4:W-:Y:S08]  /*4b00*/  MUFU.EX2 R246, R36 ;  /* 0x0000002400f67308 */ /* 0x0009f00000000800 */
[----:B------:R5:W5:Y:S08]  /*4b10*/  MUFU.EX2 R247, R42 ;  /* 0x0000002a00f77308 */ /* 0x000b700000000800 */
[----:B------:R5:W-:Y:S08]  /*4b20*/  MUFU.EX2 R59, R43 ;  /* 0x0000002b003b7308 */ /* 0x000bf00000000800 */
[----:B------:R-:W5:Y:S08]  /*4b30*/  MUFU.EX2 R9, R47 ;  /* 0x0000002f00097308 */ /* 0x000f700000000800 */
[----:B------:R5:W-:Y:S08]  /*4b40*/  MUFU.EX2 R7, R46 ;  /* 0x0000002e00077308 */ /* 0x000bf00000000800 */
[----:B------:R5:W5:Y:S01]  /*4b50*/  MUFU.EX2 R203, R51 ;  /* 0x0000003300cb7308 */ /* 0x000b620000000800 */
[-C--:B0-----:R-:W-:Y:S01]  /*4b60*/  FMUL R88, R88, R83.reuse ;  /* 0x0000005358587220 */ /* 0x081fe20000400000 */
[-C--:B------:R-:W-:Y:S01]  /*4b70*/  FMUL R89, R89, R83.reuse ;  /* 0x0000005359597220 */ /* 0x080fe20000400000 */
[-C--:B------:R-:W-:Y:S01]  /*4b80*/  FMUL R92, R92, R83.reuse ;  /* 0x000000535c5c7220 */ /* 0x080fe20000400000 */
[-C--:B------:R-:W-:Y:S01]  /*4b90*/  FMUL R93, R93, R83.reuse ;  /* 0x000000535d5d7220 */ /* 0x080fe20000400000 */
[-C--:B------:R-:W-:Y:S01]  /*4ba0*/  FMUL R96, R96, R83.reuse ;  /* 0x0000005360607220 */ /* 0x080fe20000400000 */
[-C--:B------:R-:W-:Y:S01]  /*4bb0*/  FMUL R97, R97, R83.reuse ;  /* 0x0000005361617220 */ /* 0x080fe20000400000 */
[-C--:B------:R-:W-:Y:S01]  /*4bc0*/  FMUL R100, R100, R83.reuse ;  /* 0x0000005364647220 */ /* 0x080fe20000400000 */
[----:B------:R-:W-:Y:S01]  /*4bd0*/  FMUL R101, R101, R83 ;  /* 0x0000005365657220 */ /* 0x000fe20000400000 */
[-C--:B-1----:R-:W-:Y:S01]  /*4be0*/  FMUL R90, R90, R202.reuse ;  /* 0x000000ca5a5a7220 */ /* 0x082fe20000400000 */
[-C--:B------:R-:W-:Y:S01]  /*4bf0*/  FMUL R91, R91, R202.reuse ;  /* 0x000000ca5b5b7220 */ /* 0x080fe20000400000 */
[-C--:B------:R-:W-:Y:S01]  /*4c00*/  FMUL R94, R94, R202.reuse ;  /* 0x000000ca5e5e7220 */ /* 0x080fe20000400000 */
[-C--:B------:R-:W-:Y:S01]  /*4c10*/  FMUL R95, R95, R202.reuse ;  /* 0x000000ca5f5f7220 */ /* 0x080fe20000400000 */
[-C--:B------:R-:W-:Y:S01]  /*4c20*/  FMUL R98, R98, R202.reuse ;  /* 0x000000ca62627220 */ /* 0x080fe20000400000 */
[-C--:B------:R-:W-:Y:S01]  /*4c30*/  FMUL R99, R99, R202.reuse ;  /* 0x000000ca63637220 */ /* 0x080fe20000400000 */
[-C--:B------:R-:W-:Y:S01]  /*4c40*/  FMUL R102, R102, R202.reuse ;  /* 0x000000ca66667220 */ /* 0x080fe20000400000 */
[----:B------:R-:W-:Y:S01]  /*4c50*/  FMUL R103, R103, R202 ;  /* 0x000000ca67677220 */ /* 0x000fe20000400000 */
[----:B--2---:R-:W-:-:S02]  /*4c60*/  F2FP.BF16.F32.PACK_AB R24, R62, R57 ;  /* 0x000000393e18723e */ /* 0x004fc400000010ff */
[----:B---3--:R-:W-:Y:S02]  /*4c70*/  F2FP.BF16.F32.PACK_AB R26, R64, R63 ;  /* 0x0000003f401a723e */ /* 0x008fe400000010ff */
[----:B------:R-:W-:Y:S02]  /*4c80*/  F2FP.BF16.F32.PACK_AB R28, R67, R66 ;  /* 0x00000042431c723e */ /* 0x000fe400000010ff */
[----:B------:R-:W-:Y:S02]  /*4c90*/  F2FP.BF16.F32.PACK_AB R25, R85, R84 ;  /* 0x000000545519723e */ /* 0x000fe400000010ff */
[----:B----4-:R-:W-:Y:S02]  /*4ca0*/  F2FP.BF16.F32.PACK_AB R27, R87, R86 ;  /* 0x00000056571b723e */ /* 0x010fe400000010ff */
[----:B------:R-:W-:Y:S02]  /*4cb0*/  F2FP.BF16.F32.PACK_AB R29, R218, R217 ;  /* 0x000000d9da1d723e */ /* 0x000fe400000010ff */
[----:B------:R-:W-:-:S02]  /*4cc0*/  F2FP.BF16.F32.PACK_AB R30, R71, R70 ;  /* 0x00000046471e723e */ /* 0x000fc400000010ff */
[----:B------:R-:W-:Y:S02]  /*4cd0*/  F2FP.BF16.F32.PACK_AB R31, R219, R214 ;  /* 0x000000d6db1f723e */ /* 0x000fe400000010ff */
[----:B------:R-:W-:Y:S02]  /*4ce0*/  F2FP.BF16.F32.PACK_AB R32, R211, R74 ;  /* 0x0000004ad320723e */ /* 0x000fe400000010ff */
[----:B------:R-:W-:Y:S02]  /*4cf0*/  F2FP.BF16.F32.PACK_AB R33, R221, R220 ;  /* 0x000000dcdd21723e */ /* 0x000fe400000010ff */
[----:B------:R-:W-:Y:S02]  /*4d00*/  F2FP.BF16.F32.PACK_AB R34, R215, R212 ;  /* 0x000000d4d722723e */ /* 0x000fe400000010ff */
[----:B------:R-:W-:Y:S02]  /*4d10*/  F2FP.BF16.F32.PACK_AB R35, R234, R233 ;  /* 0x000000e9ea23723e */ /* 0x000fe400000010ff */
[----:B------:R-:W-:-:S02]  /*4d20*/  F2FP.BF16.F32.PACK_AB R36, R10, R216 ;  /* 0x000000d80a24723e */ /* 0x000fc400000010ff */
[----:B------:R-:W-:Y:S02]  /*4d30*/  F2FP.BF16.F32.PACK_AB R37, R12, R235 ;  /* 0x000000eb0c25723e */ /* 0x000fe400000010ff */
[----:B------:R-:W-:Y:S02]  /*4d40*/  F2FP.BF16.F32.PACK_AB R38, R16, R11 ;  /* 0x0000000b1026723e */ /* 0x000fe400000010ff */
[----:B------:R-:W-:Y:S02]  /*4d50*/  F2FP.BF16.F32.PACK_AB R39, R8, R15 ;  /* 0x0000000f0827723e */ /* 0x000fe400000010ff */
[----:B------:R-:W-:Y:S02]  /*4d60*/  F2FP.BF16.F32.PACK_AB R40, R75, R14 ;  /* 0x0000000e4b28723e */ /* 0x000fe400000010ff */
[----:B------:R-:W-:Y:S02]  /*4d70*/  F2FP.BF16.F32.PACK_AB R41, R237, R236 ;  /* 0x000000eced29723e */ /* 0x000fe400000010ff */
[----:B-----5:R-:W-:-:S02]  /*4d80*/  F2FP.BF16.F32.PACK_AB R42, R61, R60 ;  /* 0x0000003c3d2a723e */ /* 0x020fc400000010ff */
        /* <DEDUP_REMOVED lines=12> */
[----:B------:R-:W-:Y:S01]  /*4e50*/  F2FP.BF16.F32.PACK_AB R55, R203, R7 ;  /* 0x00000007cb37723e */ /* 0x000fe200000010ff */
[----:B------:R-:W-:Y:S06]  /*4e60*/  BAR.SYNC.DEFER_BLOCKING 0x0 ;  /* 0x0000000000007b1d */ /* 0x000fec0000010000 */
[----:B------:R-:W-:-:S06]  /*4e70*/  WARPGROUP.ARRIVE ;  /* 0x00000000000079c5 */ /* 0x000fcc0000000000 */
[----:B------:R-:W-:Y:S03]  /*4e80*/  HGMMA.64x32x16.F32.BF16 R88, R24, gdesc[UR44], R88 ;  /* 0x0060002c18587df0 */ /* 0x000fe60008701858 */
[----:B------:R-:W-:Y:S03]  /*4e90*/  HGMMA.64x32x16.F32.BF16 R88, R28, gdesc[UR16], R88 ;  /* 0x006000101c587df0 */ /* 0x000fe60008701858 */
[----:B------:R-:W-:Y:S03]  /*4ea0*/  HGMMA.64x32x16.F32.BF16 R88, R32, gdesc[UR20], R88 ;  /* 0x0060001420587df0 */ /* 0x000fe60008701858 */
[----:B------:R-:W-:Y:S01]  /*4eb0*/  HGMMA.64x32x16.F32.BF16 R88, R36, gdesc[UR24], R88 ;  /* 0x0060001824587df0 */ /* 0x000fe20008701858 */
[----:B------:R-:W-:Y:S01]  /*4ec0*/  FADD R62, R57, R62 ;  /* 0x0000003e393e7221 */ /* 0x000fe20000000000 */
[----:B------:R-:W-:-:S03]  /*4ed0*/  FADD R85, R84, R85 ;  /* 0x0000005554557221 */ /* 0x000fc60000000000 */
[----:B------:R-:W-:Y:S01]  /*4ee0*/  FADD R63, R63, R62 ;  /* 0x0000003e3f3f7221 */ /* 0x000fe20000000000 */
[----:B------:R-:W-:-:S03]  /*4ef0*/  FADD R86, R86, R85 ;  /* 0x0000005556567221 */ /* 0x000fc60000000000 */
[----:B------:R-:W-:Y:S01]  /*4f00*/  FADD R63, R64, R63 ;  /* 0x0000003f403f7221 */ /* 0x000fe20000000000 */
[----:B------:R-:W-:-:S03]  /*4f10*/  FADD R86, R87, R86 ;  /* 0x0000005657567221 */ /* 0x000fc60000000000 */
[----:B------:R-:W-:Y:S01]  /*4f20*/  FADD R66, R66, R63 ;  /* 0x0000003f42427221 */ /* 0x000fe20000000000 */
[----:B------:R-:W-:Y:S01]  /*4f30*/  FADD R217, R217, R86 ;  /* 0x00000056d9d97221 */ /* 0x000fe20000000000 */
[----:B------:R-:W-:Y:S02]  /*4f40*/  HGMMA.64x32x16.F32.BF16 R88, R40, gdesc[UR28], R88 ;  /* 0x0060001c28587df0 */ /* 0x000fe40008701858 */
[----:B------:R-:W-:Y:S01]  /*4f50*/  FADD R67, R67, R66 ;  /* 0x0000004243437221 */ /* 0x000fe20000000000 */
[----:B------:R-:W-:-:S03]  /*4f60*/  FADD R217, R218, R217 ;  /* 0x000000d9dad97221 */ /* 0x000fc60000000000 */
        /* <DEDUP_REMOVED lines=15> */
[----:B------:R-:W-:Y:S01]  /*5060*/  HGMMA.64x32x16.F32.BF16 R88, R44, gdesc[UR32], R88 ;  /* 0x006000202c587df0 */ /* 0x000fe20008701858 */
[----:B------:R-:W-:Y:S02]  /*5070*/  FADD R12, R12, R235 ;  /* 0x000000eb0c0c7221 */ /* 0x000fe40000000000 */
[----:B------:R-:W-:Y:S02]  /*5080*/  FADD R11, R11, R10 ;  /* 0x0000000a0b0b7221 */ /* 0x000fe40000000000 */
[----:B------:R-:W-:Y:S02]  /*5090*/  FADD R15, R15, R12 ;  /* 0x0000000c0f0f7221 */ /* 0x000fe40000000000 */
[----:B------:R-:W-:Y:S02]  /*50a0*/  FADD R11, R16, R11 ;  /* 0x0000000b100b7221 */ /* 0x000fe40000000000 */
[----:B------:R-:W-:-:S02]  /*50b0*/  FADD R15, R8, R15 ;  /* 0x0000000f080f7221 */ /* 0x000fc40000000000 */
[----:B------:R-:W-:Y:S02]  /*50c0*/  FADD R14, R14, R11 ;  /* 0x0000000b0e0e7221 */ /* 0x000fe40000000000 */
        /* <DEDUP_REMOVED lines=14> */
[----:B------:R-:W-:Y:S01]  /*51b0*/  FADD R243, R243, R242 ;  /* 0x000000f2f3f37221 */ /* 0x000fe20000000000 */
[----:B------:R-:W-:Y:S01]  /*51c0*/  HGMMA.64x32x16.F32.BF16 R88, R48, gdesc[UR36], R88 ;  /* 0x0060002430587df0 */ /* 0x000fe20008701858 */
        /* <DEDUP_REMOVED lines=15> */
[----:B------:R-:W-:Y:S01]  /*52c0*/  FADD R246, R203, R246 ;  /* 0x000000f6cbf67221 */ /* 0x000fe20000000000 */
[----:B------:R-:W0:Y:S02]  /*52d0*/  S2R R230, SR_CTAID.X ;  /* 0x0000000000e67919 */ /* 0x000e240000002500 */
[----:B------:R-:W1:Y:S04]  /*52e0*/  SHFL.BFLY PT, R4, R79, 0x2, 0x1f ;  /* 0x0c401f004f047f89 */ /* 0x000e6800000e0000 */
[----:B------:R-:W2:Y:S01]  /*52f0*/  SHFL.BFLY PT, R7, R246, 0x2, 0x1f ;  /* 0x0c401f00f6077f89 */ /* 0x000ea200000e0000 */
[----:B------:R-:W-:Y:S01]  /*5300*/  HGMMA.64x32x16.F32.BF16 R88, R52, gdesc[UR40], R88, gsb0 ;  /* 0x0060002834587df0 */ /* 0x000fe20008001858 */
[----:B-1----:R-:W-:Y:S01]  /*5310*/  FADD R4, R79, R4 ;  /* 0x000000044f047221 */ /* 0x002fe20000000000 */
[----:B--2---:R-:W-:-:S04]  /*5320*/  FADD R9, R246, R7 ;  /* 0x00000007f6097221 */ /* 0x004fc80000000000 */
[----:B------:R-:W1:Y:S04]  /*5330*/  SHFL.BFLY PT, R7, R4, 0x1, 0x1f ;  /* 0x0c201f0004077f89 */ /* 0x000e6800000e0000 */
[----:B------:R-:W2:Y:S01]  /*5340*/  SHFL.BFLY PT, R10, R9, 0x1, 0x1f ;  /* 0x0c201f00090a7f89 */ /* 0x000ea200000e0000 */
[----:B0-----:R-:W-:Y:S01]  /*5350*/  IMAD.SHL.U32 R230, R230, 0x40, RZ ;  /* 0x00000040e6e67824 */ /* 0x001fe200078e00ff */
[----:B------:R-:W-:-:S03]  /*5360*/  UIADD3 UR4, UR4, 0x80, URZ ;  /* 0x0000008004047890 */ /* 0x000fc6000fffe03f */
[----:B------:R-:W-:-:S05]  /*5370*/  VIADD R230, R230, 0x40 ;  /* 0x00000040e6e67836 */ /* 0x000fca0000000000 */
[----:B------:R-:W-:Y:S01]  /*5380*/  ISETP.LE.AND P0, PT, R230, UR4, PT ;  /* 0x00000004e6007c0c */ /* 0x000fe2000bf03270 */
[----:B------:R-:W-:Y:S02]  /*5390*/  IMAD R0, R224, 0x80, R0 ;  /* 0x00000080e0007824 */ /* 0x000fe400078e0200 */
[----:B------:R-:W-:Y:S02]  /*53a0*/  IMAD R3, R17, 0x80, R3 ;  /* 0x0000008011037824 */ /* 0x000fe400078e0203 */
[----:B-1----:R-:W-:Y:S01]  /*53b0*/  FADD R8, R4, R7 ;  /* 0x0000000704087221 */ /* 0x002fe20000000000 */
[----:B--2---:R-:W-:-:S03]  /*53c0*/  FADD R7, R9, R10 ;  /* 0x0000000a09077221 */ /* 0x004fc60000000000 */
[----:B------:R-:W-:Y:S01]  /*53d0*/  FFMA R5, R83, R5, R8 ;  /* 0x0000000553057223 */ /* 0x000fe20000000008 */
[----:B------:R-:W-:Y:S02]  /*53e0*/  IMAD.MOV.U32 R4, RZ, RZ, R56 ;  /* 0x000000ffff047224 */ /* 0x000fe400078e0038 */
[----:B------:R-:W-:Y:S01]  /*53f0*/  FFMA R6, R202, R6, R7 ;  /* 0x00000006ca067223 */ /* 0x000fe20000000007 */
[----:B------:R-:W-:Y:S02]  /*5400*/  WARPGROUP.DEPBAR.LE gsb0, 0x0 ;  /* 0x00008000000079c5 */ /* 0x000fe40000010000 */
[----:B------:R-:W-:Y:S01]  /*5410*/  IMAD.MOV.U32 R7, RZ, RZ, R81 ;  /* 0x000000ffff077224 */ /* 0x000fe200078e0051 */
[----:B------:R-:W-:Y:S06]  /*5420*/  @!P0 BRA `(.L_x_1) ;  /* 0xffffffc400508947 */ /* 0x000fec000383ffff */
.L_x_0:
[----:B------:R-:W0:Y:S01]  /*5430*/  S2R R39, SR_TID.X ;  /* 0x0000000000277919 */ /* 0x000e220000002100 */
[----:B------:R-:W-:Y:S02]  /*5440*/  IMAD.MOV.U32 R23, RZ, RZ, R6 ;  /* 0x000000ffff177224 */ /* 0x000fe400078e0006 */
[----:B------:R-:W-:Y:S01]  /*5450*/  FMUL R0, R103, 0.25 ;  /* 0x3e80000067007820 */ /* 0x000fe20000400000 */
[----:B--2---:R-:W-:Y:S01]  /*5460*/  FMUL R3, R102, 0.25 ;  /* 0x3e80000066037820 */ /* 0x004fe20000400000 */
[----:B------:R-:W-:Y:S02]  /*5470*/  IMAD.MOV.U32 R25, RZ, RZ, R5 ;  /* 0x000000ffff197224 */ /* 0x000fe400078e0005 */
[----:B------:R-:W-:Y:S01]  /*5480*/  FMUL R5, R90, 0.25 ;  /* 0x3e8000005a057820 */ /* 0x000fe20000400000 */
[C---:B------:R-:W-:Y:S01]  /*5490*/  FSETP.GT.AND P1, PT, |R23|.reuse, 8.50705917302346158658e+37, PT ;  /* 0x7e8000001700780b */ /* 0x040fe20003f24200 */
[----:B------:R-:W-:Y:S01]  /*54a0*/  FMUL R7, R94, 0.25 ;  /* 0x3e8000005e077820 */ /* 0x000fe20000400000 */
[----:B------:R-:W-:Y:S01]  /*54b0*/  FSETP.GEU.AND P4, PT, R23, 1.175494350822287508e-38, PT ;  /* 0x008000001700780b */ /* 0x000fe20003f8e000 */
[----:B------:R-:W-:Y:S01]  /*54c0*/  IMAD.MOV.U32 R26, RZ, RZ, 0x3dc6b27f ;  /* 0x3dc6b27fff1a7424 */ /* 0x000fe200078e00ff */
[----:B------:R-:W-:Y:S01]  /*54d0*/  FSEL R103, R0, R103, P1 ;  /* 0x0000006700677208 */ /* 0x000fe20000800000 */
[----:B------:R-:W-:Y:S01]  /*54e0*/  FMUL R0, R99, 0.25 ;  /* 0x3e80000063007820 */ /* 0x000fe20000400000 */
[----:B------:R-:W-:Y:S01]  /*54f0*/  FSEL R9, R3, R102, P1 ;  /* 0x0000006603097208 */ /* 0x000fe20000800000 */
[----:B------:R-:W-:Y:S01]  /*5500*/  FMUL R3, R98, 0.25 ;  /* 0x3e80000062037820 */ /* 0x000fe20000400000 */
[----:B------:R-:W-:Y:S01]  /*5510*/  FSETP.GT.AND P2, PT, |R25|, 8.50705917302346158658e+37, PT ;  /* 0x7e8000001900780b */ /* 0x000fe20003f44200 */
[----:B------:R-:W-:Y:S01]  /*5520*/  BAR.SYNC.DEFER_BLOCKING 0x0 ;  /* 0x0000000000007b1d */ /* 0x000fe20000010000 */
[----:B------:R-:W-:Y:S01]  /*5530*/  FSEL R99, R0, R99, P1 ;  /* 0x0000006300637208 */ /* 0x000fe20000800000 */
[----:B------:R-:W-:Y:S01]  /*5540*/  FMUL R0, R91, 0.25 ;  /* 0x3e8000005b007820 */ /* 0x000fe20000400000 */
[----:B------:R-:W-:Y:S01]  /*5550*/  FSEL R17, R5, R90, P1 ;  /* 0x0000005a05117208 */ /* 0x000fe20000800000 */
[----:B------:R-:W-:Y:S01]  /*5560*/  FMUL R5, R96, 0.25 ;  /* 0x3e80000060057820 */ /* 0x000fe20000400000 */
[----:B------:R-:W-:Y:S01]  /*5570*/  FSEL R11, R3, R98, P1 ;  /* 0x00000062030b7208 */ /* 0x000fe20000800000 */
[----:B------:R-:W-:Y:S01]  /*5580*/  FMUL R3, R100, 0.25 ;  /* 0x3e80000064037820 */ /* 0x000fe20000400000 */
[----:B------:R-:W-:Y:S01]  /*5590*/  FSEL R91, R0, R91, P1 ;  /* 0x0000005b005b7208 */ /* 0x000fe20000800000 */
[----:B------:R-:W-:Y:S01]  /*55a0*/  FMUL R0, R101, 0.25 ;  /* 0x3e80000065007820 */ /* 0x000fe20000400000 */
[----:B------:R-:W-:Y:S01]  /*55b0*/  FSEL R96, R5, R96, P2 ;  /* 0x0000006005607208 */ /* 0x000fe20001000000 */
[----:B------:R-:W1:Y:S01]  /*55c0*/  LDC R44, c[0x0][0x278] ;  /* 0x00009e00ff2c7b82 */ /* 0x000e620000000800 */
[----:B------:R-:W-:Y:S01]  /*55d0*/  FSEL R100, R3, R100, P2 ;  /* 0x0000006403647208 */ /* 0x000fe20001000000 */
[----:B------:R-:W-:Y:S01]  /*55e0*/  FMUL R3, R92, 0.25 ;  /* 0x3e8000005c037820 */ /* 0x000fe20000400000 */
[----:B------:R-:W-:Y:S01]  /*55f0*/  FSEL R8, R0, R101, P2 ;  /* 0x0000006500087208 */ /* 0x000fe20001000000 */
[----:B------:R-:W-:Y:S01]  /*5600*/  FMUL R0, R93, 0.25 ;  /* 0x3e8000005d007820 */ /* 0x000fe20000400000 */
[----:B------:R-:W-:Y:S01]  /*5610*/  FSETP.GEU.AND P3, PT, R25, 1.175494350822287508e-38, PT ;  /* 0x008000001900780b */ /* 0x000fe20003f6e000 */
[----:B------:R-:W-:Y:S01]  /*5620*/  ULDC.64 UR6, c[0x0][0x270] ;  /* 0x00009c0000067ab9 */ /* 0x000fe20000000a00 */
[C---:B0-----:R-:W-:Y:S01]  /*5630*/  LOP3.LUT R2, R39.reuse, 0x40, RZ, 0xc0, !PT ;  /* 0x0000004027027812 */ /* 0x041fe200078ec0ff */
[----:B------:R-:W0:Y:S01]  /*5640*/  LDC.64 R36, c[0x0][0x228] ;  /* 0x00008a00ff247b82 */ /* 0x000e220000000a00 */
[----:B------:R-:W-:Y:S01]  /*5650*/  LOP3.LUT R4, R39, 0x7, RZ, 0xc0, !PT ;  /* 0x0000000727047812 */ /* 0x000fe200078ec0ff */
[----:B------:R-:W-:Y:S01]  /*5660*/  UIMAD UR6, UR5, UR6, URZ ;  /* 0x00000006050672a4 */ /* 0x000fe2000f8e023f */
[----:B------:R-:W-:Y:S01]  /*5670*/  ISETP.NE.U32.AND P0, PT, R2, RZ, PT ;  /* 0x000000ff0200720c */ /* 0x000fe20003f05070 */
[----:B------:R-:W-:Y:S01]  /*5680*/  FMUL R2, R95, 0.25 ;  /* 0x3e8000005f027820 */ /* 0x000fe20000400000 */
[----:B------:R-:W-:Y:S01]  /*5690*/  FSEL R16, R0, R93, P2 ;  /* 0x0000005d00107208 */ /* 0x000fe20001000000 */
[----:B------:R-:W-:Y:S01]  /*56a0*/  IMAD.SHL.U32 R0, R39, 0x8, RZ ;  /* 0x0000000827007824 */ /* 0x000fe200078e00ff */
[----:B------:R-:W-:Y:S01]  /*56b0*/  LEA R5, R4, UR10, 0x4 ;  /* 0x0000000a04057c11 */ /* 0x000fe2000f8e20ff */
[----:B------:R-:W-:Y:S01]  /*56c0*/  USHF.L.U32 UR4, UR6, 0x1, URZ ;  /* 0x0000000106047899 */ /* 0x000fe2000800063f */
[----:B------:R-:W-:Y:S01]  /*56d0*/  FSEL R95, R2, R95, P1 ;  /* 0x0000005f025f7208 */ /* 0x000fe20000800000 */
[----:B------:R-:W-:Y:S01]  /*56e0*/  FMUL R2, R97, 0.25 ;  /* 0x3e80000061027820 */ /* 0x000fe20000400000 */
[----:B------:R-:W-:Y:S01]  /*56f0*/  LOP3.LUT R6, R39, 0x8, RZ, 0xc0, !PT ;  /* 0x0000000827067812 */ /* 0x000fe200078ec0ff */
[----:B------:R-:W-:Y:S01]  /*5700*/  IMAD R4, R4, -0x8, R5 ;  /* 0xfffffff804047824 */ /* 0x000fe200078e0205 */
[----:B------:R-:W-:-:S02]  /*5710*/  LOP3.LUT R0, R0, 0x380, RZ, 0xc0, !PT ;  /* 0x0000038000007812 */ /* 0x000fc400078ec0ff */
[----:B------:R-:W-:Y:S01]  /*5720*/  FSEL R14, R2, R97, P2 ;  /* 0x00000061020e7208 */ /* 0x000fe20001000000 */
[----:B------:R-:W-:Y:S01]  /*5730*/  FMUL R2, R89, 0.25 ;  /* 0x3e80000059027820 */ /* 0x000fe20000400000 */
[----:B------:R-:W-:Y:S01]  /*5740*/  IMAD R5, R6, 0x80, R5 ;  /* 0x0000008006057824 */ /* 0x000fe200078e0205 */
[----:B------:R-:W-:Y:S01]  /*5750*/  FSEL R92, R3, R92, P2 ;  /* 0x0000005c035c7208 */ /* 0x000fe20001000000 */
[----:B------:R-:W-:Y:S01]  /*5760*/  FMUL R3, R88, 0.25 ;  /* 0x3e80000058037820 */ /* 0x000fe20000400000 */
[----:B------:R-:W-:Y:S01]  /*5770*/  FSETP.GEU.AND P5, PT, |R23|, 1.175494350822287508e-38, PT ;  /* 0x008000001700780b */ /* 0x000fe20003fae200 */
[----:B------:R-:W-:Y:S01]  /*5780*/  IMAD.IADD R28, R0, 0x1, R5 ;  /* 0x00000001001c7824 */ /* 0x000fe200078e0205 */
[----:B------:R-:W-:Y:S01]  /*5790*/  FSEL R22, R2, R89, P2 ;  /* 0x0000005902167208 */ /* 0x000fe20001000000 */
[----:B------:R-:W-:Y:S02]  /*57a0*/  IMAD.SHL.U32 R2, R39, 0x4, RZ ;  /* 0x0000000427027824 */ /* 0x000fe400078e00ff */
[----:B------:R-:W-:Y:S01]  /*57b0*/  FMUL R0, R25, 8388608 ;  /* 0x4b00000019007820 */ /* 0x000fe20000400000 */
[----:B------:R-:W-:-:S02]  /*57c0*/  FSEL R88, R3, R88, P2 ;  /* 0x0000005803587208 */ /* 0x000fc40001000000 */
[----:B------:R-:W-:Y:S02]  /*57d0*/  FSEL R13, R7, R94, P1 ;  /* 0x0000005e070d7208 */ /* 0x000fe40000800000 */
[----:B------:R-:W-:Y:S01]  /*57e0*/  LOP3.LUT R3, R2, 0xc0, RZ, 0xc0, !PT ;  /* 0x000000c002037812 */ /* 0x000fe200078ec0ff */
[----:B------:R-:W-:Y:S01]  /*57f0*/  FMUL R2, R23, 8388608 ;  /* 0x4b00000017027820 */ /* 0x000fe20000400000 */
[----:B------:R-:W-:Y:S02]  /*5800*/  FSEL R30, R0, R25, !P3 ;  /* 0x00000019001e7208 */ /* 0x000fe40005800000 */
[----:B------:R-:W-:Y:S01]  /*5810*/  FSEL R0, RZ, -23, P3 ;  /* 0xc1b80000ff007808 */ /* 0x000fe20001800000 */
[----:B------:R-:W-:Y:S01]  /*5820*/  IMAD.IADD R15, R3, 0x1, R4 ;  /* 0x00000001030f7824 */ /* 0x000fe200078e0204 */
[----:B------:R-:W-:Y:S01]  /*5830*/  FSEL R32, R2, R23, !P4 ;  /* 0x0000001702207208 */ /* 0x000fe20006000000 */
[----:B------:R-:W-:Y:S02]  /*5840*/  VIADD R2, R30, 0xc0cafb0d ;  /* 0xc0cafb0d1e027836 */ /* 0x000fe40000000000 */
[----:B------:R-:W-:Y:S01]  /*5850*/  @P1 FMUL R23, R23, 0.25 ;  /* 0x3e80000017171820 */ /* 0x000fe20000400000 */
[C---:B------:R-:W-:Y:S01]  /*5860*/  FSETP.GEU.AND P1, PT, |R25|.reuse, 1.175494350822287508e-38, PT ;  /* 0x008000001900780b */ /* 0x040fe20003f2e200 */
[----:B------:R-:W-:Y:S01]  /*5870*/  @P2 FMUL R25, R25, 0.25 ;  /* 0x3e80000019192820 */ /* 0x000fe20000400000 */
[----:B------:R-:W-:Y:S01]  /*5880*/  IADD3 R3, R32, -0x3f3504f3, RZ ;  /* 0xc0cafb0d20037810 */ /* 0x000fe20007ffe0ff */
[----:B------:R-:W-:Y:S01]  /*5890*/  @!P5 FMUL R23, R23, 16777216 ;  /* 0x4b8000001717d820 */ /* 0x000fe20000400000 */
[----:B------:R-:W-:Y:S01]  /*58a0*/  LOP3.LUT R2, R2, 0xff800000, RZ, 0xc0, !PT ;  /* 0xff80000002027812 */ /* 0x000fe200078ec0ff */
[----:B------:R-:W-:Y:S01]  /*58b0*/  @!P5 FMUL R11, R11, 16777216 ;  /* 0x4b8000000b0bd820 */ /* 0x000fe20000400000 */
[----:B------:R-:W-:Y:S01]  /*58c0*/  LOP3.LUT R5, R3, 0xff800000, RZ, 0xc0, !PT ;  /* 0xff80000003057812 */ /* 0x000fe200078ec0ff */
[----:B------:R-:W-:Y:S01]  /*58d0*/  @!P5 FMUL R13, R13, 16777216 ;  /* 0x4b8000000d0dd820 */ /* 0x000fe20000400000 */
[----:B------:R-:W-:Y:S01]  /*58e0*/  I2FP.F32.S32 R3, R2 ;  /* 0x0000000200037245 */ /* 0x000fe20000201400 */
[----:B------:R-:W-:Y:S01]  /*58f0*/  IMAD.IADD R2, R30, 0x1, -R2 ;  /* 0x000000011e027824 */ /* 0x000fe200078e0a02 */
[----:B------:R-:W-:Y:S01]  /*5900*/  FSEL R4, RZ, -23, P4 ;  /* 0xc1b80000ff047808 */ /* 0x000fe20002000000 */
[----:B------:R-:W-:Y:S01]  /*5910*/  @!P5 FMUL R17, R17, 16777216 ;  /* 0x4b8000001111d820 */ /* 0x000fe20000400000 */
[----:B------:R-:W-:Y:S01]  /*5920*/  I2FP.F32.S32 R7, R5 ;  /* 0x0000000500077245 */ /* 0x000fe20000201400 */
[----:B------:R-:W-:Y:S01]  /*5930*/  FADD R2, R2, -1 ;  /* 0xbf80000002027421 */ /* 0x000fe20000000000 */
[----:B------:R-:W-:Y:S01]  /*5940*/  FFMA.FTZ R0, R3, 1.1920928955078125e-07, R0 ;  /* 0x3400000003007823 */ /* 0x000fe20000010000 */
[----:B------:R-:W-:Y:S01]  /*5950*/  @!P1 FMUL R25, R25, 16777216 ;  /* 0x4b80000019199820 */ /* 0x000fe20000400000 */
[----:B------:R-:W-:Y:S01]  /*5960*/  LEA.HI R38, R6, R15, RZ, 0x1f ;  /* 0x0000000f06267211 */ /* 0x000fe200078ff8ff */
[----:B------:R-:W-:Y:S01]  /*5970*/  FFMA.FTZ R3, R2, R26, -0.16845393180847167969 ;  /* 0xbe2c7f3002037423 */ /* 0x000fe2000001001a */
[----:B------:R-:W2:Y:S01]  /*5980*/  MUFU.RCP R6, R23 ;  /* 0x0000001700067308 */ /* 0x000ea20000001000 */
[----:B------:R-:W-:Y:S01]  /*5990*/  FFMA.FTZ R4, R7, 1.1920928955078125e-07, R4 ;  /* 0x3400000007047823 */ /* 0x000fe20000010004 */
[----:B------:R-:W-:Y:S01]  /*59a0*/  @!P1 FMUL R8, R8, 16777216 ;  /* 0x4b80000008089820 */ /* 0x000fe20000400000 */
[----:B------:R-:W-:Y:S01]  /*59b0*/  FFMA.FTZ R3, R2, R3, 0.1716887056827545166 ;  /* 0x3e2fcf2a02037423 */ /* 0x000fe20000010003 */
[----:B------:R-:W-:Y:S01]  /*59c0*/  @!P1 FMUL R100, R100, 16777216 ;  /* 0x4b80000064649820 */ /* 0x000fe20000400000 */
[----:B------:R-:W-:Y:S01]  /*59d0*/  @!P1 FMUL R14, R14, 16777216 ;  /* 0x4b8000000e0e9820 */ /* 0x000fe20000400000 */
[----:B------:R-:W-:Y:S01]  /*59e0*/  @!P1 FMUL R96, R96, 16777216 ;  /* 0x4b80000060609820 */ /* 0x000fe20000400000 */
[----:B------:R-:W-:Y:S01]  /*59f0*/  FFMA.FTZ R3, R2, R3, -0.17900948226451873779 ;  /* 0xbe374e4302037423 */ /* 0x000fe20000010003 */
[----:B------:R-:W3:Y:S01]  /*5a00*/  MUFU.RCP R7, R25 ;  /* 0x0000001900077308 */ /* 0x000ee20000001000 */
[----:B------:R-:W-:Y:S01]  /*5a10*/  @!P1 FMUL R16, R16, 16777216 ;  /* 0x4b80000010109820 */ /* 0x000fe20000400000 */
[----:B------:R-:W-:Y:S01]  /*5a20*/  @!P1 FMUL R92, R92, 16777216 ;  /* 0x4b8000005c5c9820 */ /* 0x000fe20000400000 */
[----:B------:R-:W-:Y:S01]  /*5a30*/  FFMA.FTZ R3, R2, R3, 0.20512372255325317383 ;  /* 0x3e520bf402037423 */ /* 0x000fe20000010003 */
[----:B------:R-:W-:Y:S01]  /*5a40*/  @!P1 FMUL R88, R88, 16777216 ;  /* 0x4b80000058589820 */ /* 0x000fe20000400000 */
[----:B------:R-:W-:Y:S01]  /*5a50*/  @!P5 FMUL R95, R95, 16777216 ;  /* 0x4b8000005f5fd820 */ /* 0x000fe20000400000 */
[----:B------:R-:W-:Y:S01]  /*5a60*/  @!P5 FMUL R91, R91, 16777216 ;  /* 0x4b8000005b5bd820 */ /* 0x000fe20000400000 */
[----:B------:R-:W-:Y:S01]  /*5a70*/  FFMA.FTZ R3, R2, R3, -0.24046532809734344482 ;  /* 0xbe763c8b02037423 */ /* 0x000fe20000010003 */
[----:B------:R-:W-:Y:S01]  /*5a80*/  @!P1 FMUL R22, R22, 16777216 ;  /* 0x4b80000016169820 */ /* 0x000fe20000400000 */
[C---:B--2---:R-:W-:Y:S01]  /*5a90*/  FMUL R12, R6.reuse, R11 ;  /* 0x0000000b060c7220 */ /* 0x044fe20000400000 */
[----:B------:R-:W-:Y:S01]  /*5aa0*/  FMUL R15, R6, R13 ;  /* 0x0000000d060f7220 */ /* 0x000fe20000400000 */
[----:B------:R-:W-:Y:S01]  /*5ab0*/  FFMA.FTZ R3, R2, R3, 0.28857114911079406738 ;  /* 0x3e93bf9902037423 */ /* 0x000fe20000010003 */
[C---:B------:R-:W-:Y:S01]  /*5ac0*/  FMUL R20, R6.reuse, R17 ;  /* 0x0000001106147220 */ /* 0x040fe20000400000 */
[C---:B------:R-:W-:Y:S01]  /*5ad0*/  FMUL R95, R6.reuse, R95 ;  /* 0x0000005f065f7220 */ /* 0x040fe20000400000 */
[----:B------:R-:W-:Y:S01]  /*5ae0*/  FMUL R18, R6, R91 ;  /* 0x0000005b06127220 */ /* 0x000fe20000400000 */
[----:B------:R-:W-:Y:S01]  /*5af0*/  FFMA.FTZ R3, R2, R3, -0.36067417263984680176 ;  /* 0xbeb8aa4902037423 */ /* 0x000fe20000010003 */
[----:B------:R-:W-:Y:S01]  /*5b00*/  ISETP.GE.U32.AND P1, PT, R30, 0x7f800000, PT ;  /* 0x7f8000001e00780c */ /* 0x000fe20003f26070 */
[C---:B---3--:R-:W-:Y:S01]  /*5b10*/  FMUL R8, R7.reuse, R8 ;  /* 0x0000000807087220 */ /* 0x048fe20000400000 */
[C---:B------:R-:W-:Y:S01]  /*5b20*/  FMUL R100, R7.reuse, R100 ;  /* 0x0000006407647220 */ /* 0x040fe20000400000 */
[C---:B------:R-:W-:Y:S01]  /*5b30*/  FMUL R11, R7.reuse, R14 ;  /* 0x0000000e070b7220 */ /* 0x040fe20000400000 */
[C---:B------:R-:W-:Y:S01]  /*5b40*/  FMUL R13, R7.reuse, R96 ;  /* 0x00000060070d7220 */ /* 0x040fe20000400000 */
[C---:B------:R-:W-:Y:S01]  /*5b50*/  FMUL R16, R7.reuse, R16 ;  /* 0x0000001007107220 */ /* 0x040fe20000400000 */
[C---:B------:R-:W-:Y:S01]  /*5b60*/  FMUL R92, R7.reuse, R92 ;  /* 0x0000005c075c7220 */ /* 0x040fe20000400000 */
[C---:B------:R-:W-:Y:S01]  /*5b70*/  FMUL R17, R7.reuse, R88 ;  /* 0x0000005807117220 */ /* 0x040fe20000400000 */
[----:B------:R-:W-:Y:S01]  /*5b80*/  FFMA.FTZ R3, R2, R3, 0.48089820146560668945 ;  /* 0x3ef6384a02037423 */ /* 0x000fe20000010003 */
[----:B------:R-:W-:Y:S01]  /*5b90*/  FMUL R7, R7, R22 ;  /* 0x0000001607077220 */ /* 0x000fe20000400000 */
[----:B------:R-:W-:Y:S01]  /*5ba0*/  F2FP.BF16.F32.PACK_AB R94, R15, R20 ;  /* 0x000000140f5e723e */ /* 0x000fe200000010ff */
[----:B------:R-:W-:-:S02]  /*5bb0*/  IMAD.IADD R5, R32, 0x1, -R5 ;  /* 0x0000000120057824 */ /* 0x000fc400078e0a05 */
[----:B------:R-:W-:Y:S01]  /*5bc0*/  FFMA.FTZ R3, R2, R3, -0.72134751081466674805 ;  /* 0xbf38aa3b02037423 */ /* 0x000fe20000010003 */
[----:B------:R-:W-:Y:S01]  /*5bd0*/  F2FP.BF16.F32.PACK_AB R92, R92, R17 ;  /* 0x000000115c5c723e */ /* 0x000fe200000010ff */
[----:B------:R-:W-:Y:S01]  /*5be0*/  @!P5 FMUL R103, R103, 16777216 ;  /* 0x4b8000006767d820 */ /* 0x000fe20000400000 */
[----:B------:R-:W-:Y:S01]  /*5bf0*/  F2FP.BF16.F32.PACK_AB R93, R16, R7 ;  /* 0x00000007105d723e */ /* 0x000fe200000010ff */
[C---:B------:R-:W-:Y:S01]  /*5c00*/  FMUL R3, R2.reuse, R3 ;  /* 0x0000000302037220 */ /* 0x040fe20000400000 */
[----:B------:R-:W-:Y:S01]  /*5c10*/  F2FP.BF16.F32.PACK_AB R95, R95, R18 ;  /* 0x000000125f5f723e */ /* 0x000fe200000010ff */
[----:B------:R-:W-:Y:S01]  /*5c20*/  @!P5 FMUL R9, R9, 16777216 ;  /* 0x4b8000000909d820 */ /* 0x000fe20000400000 */
[----:B------:R-:W-:Y:S01]  /*5c30*/  SHF.R.U32.HI R19, RZ, 0x6, R39 ;  /* 0x00000006ff137819 */ /* 0x000fe20000011627 */
[C---:B------:R-:W-:Y:S01]  /*5c40*/  FMUL R3, R2.reuse, R3 ;  /* 0x0000000302037220 */ /* 0x040fe20000400000 */
[----:B------:R-:W-:Y:S01]  /*5c50*/  @!P5 FMUL R99, R99, 16777216 ;  /* 0x4b8000006363d820 */ /* 0x000fe20000400000 */
[----:B------:R-:W-:Y:S01]  /*5c60*/  STSM.16.M88.4 [R28], R92 ;  /* 0x0000005c1c007844 */ /* 0x000fe20000000200 */
[----:B------:R-:W-:Y:S01]  /*5c70*/  SGXT.U32 R19, R19, 0x1 ;  /* 0x000000011313781a */ /* 0x000fe20000000000 */
[----:B------:R-:W-:Y:S01]  /*5c80*/  FFMA.FTZ R3, R2, 1.4426950216293334961, R3 ;  /* 0x3fb8aa3b02037823 */ /* 0x000fe20000010003 */
[----:B------:R-:W-:Y:S01]  /*5c90*/  FADD R5, R5, -1 ;  /* 0xbf80000005057421 */ /* 0x000fe20000000000 */
[C---:B------:R-:W-:Y:S01]  /*5ca0*/  FMUL R103, R6.reuse, R103 ;  /* 0x0000006706677220 */ /* 0x040fe20000400000 */
[----:B------:R-:W-:Y:S01]  /*5cb0*/  FMUL R9, R6, R9 ;  /* 0x0000000906097220 */ /* 0x000fe20000400000 */
[----:B------:R-:W-:Y:S01]  /*5cc0*/  FADD R0, R0, R3 ;  /* 0x0000000300007221 */ /* 0x000fe20000000000 */
[----:B------:R-:W-:-:S02]  /*5cd0*/  @P1 IMAD.MOV.U32 R3, RZ, RZ, 0x7f800000 ;  /* 0x7f800000ff031424 */ /* 0x000fc400078e00ff */
[----:B------:R-:W-:Y:S01]  /*5ce0*/  FMUL R10, R6, R99 ;  /* 0x00000063060a7220 */ /* 0x000fe20000400000 */
[----:B-1----:R-:W-:Y:S02]  /*5cf0*/  IMAD R19, R19, R44, RZ ;  /* 0x0000002c13137224 */ /* 0x002fe400078e02ff */
[----:B------:R-:W-:Y:S01]  /*5d00*/  FFMA.FTZ R6, R5, R26, -0.16845393180847167969 ;  /* 0xbe2c7f3005067423 */ /* 0x000fe2000001001a */
[C---:B------:R-:W-:Y:S01]  /*5d10*/  FSETP.NEU.AND P2, PT, R30.reuse, RZ, PT ;  /* 0x000000ff1e00720b */ /* 0x040fe20003f4d000 */
[----:B------:R-:W-:Y:S01]  /*5d20*/  @P1 FFMA.FTZ R0, R30, R3, +INF ;  /* 0x7f8000001e001423 */ /* 0x000fe20000010003 */
[----:B------:R-:W-:Y:S01]  /*5d30*/  LOP3.LUT R30, R39, 0x7f, RZ, 0xc0, !PT ;  /* 0x0000007f271e7812 */ /* 0x000fe200078ec0ff */
[----:B------:R-:W-:Y:S02]  /*5d40*/  IMAD R21, R44, 0x2, R19 ;  /* 0x000000022c157824 */ /* 0x000fe400078e0213 */
[----:B------:R-:W-:Y:S01]  /*5d50*/  FFMA.FTZ R6, R5, R6, 0.1716887056827545166 ;  /* 0x3e2fcf2a05067423 */ /* 0x000fe20000010006 */
[----:B------:R-:W-:Y:S01]  /*5d60*/  F2FP.BF16.F32.PACK_AB R100, R100, R13 ;  /* 0x0000000d6464723e */ /* 0x000fe200000010ff */
[----:B------:R-:W-:Y:S01]  /*5d70*/  IMAD R2, R252, UR7, RZ ;  /* 0x00000007fc027c24 */ /* 0x000fe2000f8e02ff */
[----:B------:R-:W-:Y:S01]  /*5d80*/  LEA R30, R30, UR10, 0x4 ;  /* 0x0000000a1e1e7c11 */ /* 0x000fe2000f8e20ff */
[----:B------:R-:W-:Y:S01]  /*5d90*/  BAR.SYNC.DEFER_BLOCKING 0x0 ;  /* 0x0000000000007b1d */ /* 0x000fe20000010000 */
[----:B------:R-:W-:-:S02]  /*5da0*/  IMAD R23, R44, 0x2, R21 ;  /* 0x000000022c177824 */ /* 0x000fc400078e0215 */
[----:B------:R-:W-:Y:S01]  /*5db0*/  FFMA.FTZ R6, R5, R6, -0.17900948226451873779 ;  /* 0xbe374e4305067423 */ /* 0x000fe20000010006 */
[----:B------:R-:W-:Y:S01]  /*5dc0*/  F2FP.BF16.F32.PACK_AB R101, R8, R11 ;  /* 0x0000000b0865723e */ /* 0x000fe200000010ff */
[----:B------:R-:W-:Y:S01]  /*5dd0*/  IMAD.SHL.U32 R3, R2, 0x2, RZ ;  /* 0x0000000202037824 */ /* 0x000fe200078e00ff */
[----:B------:R-:W-:Y:S01]  /*5de0*/  F2FP.BF16.F32.PACK_AB R102, R9, R12 ;  /* 0x0000000c0966723e */ /* 0x000fe200000010ff */
[C---:B------:R-:W-:Y:S02]  /*5df0*/  IMAD R24, R44.reuse, 0x2, R23 ;  /* 0x000000022c187824 */ /* 0x040fe400078e0217 */
[----:B------:R-:W-:Y:S01]  /*5e00*/  FFMA.FTZ R6, R5, R6, 0.20512372255325317383 ;  /* 0x3e520bf405067423 */ /* 0x000fe20000010006 */
[----:B------:R-:W-:Y:S01]  /*5e10*/  F2FP.BF16.F32.PACK_AB R103, R103, R10 ;  /* 0x0000000a6767723e */ /* 0x000fe200000010ff */
[----:B------:R-:W-:Y:S01]  /*5e20*/  UIMAD.WIDE UR6, UR6, 0x2, URZ ;  /* 0x00000002060678a5 */ /* 0x000fe2000f8e023f */
[----:B------:R-:W-:Y:S02]  /*5e30*/  IMAD R22, R44, 0x2, R24 ;  /* 0x000000022c167824 */ /* 0x000fe400078e0218 */
[----:B------:R-:W-:Y:S01]  /*5e40*/  FFMA.FTZ R6, R5, R6, -0.24046532809734344482 ;  /* 0xbe763c8b05067423 */ /* 0x000fe20000010006 */
[----:B------:R-:W-:Y:S01]  /*5e50*/  ISETP.GE.U32.AND P3, PT, R32, 0x7f800000, PT ;  /* 0x7f8000002000780c */ /* 0x000fe20003f66070 */
[----:B------:R-:W-:Y:S01]  /*5e60*/  IMAD.HI R2, R2, 0x2, RZ ;  /* 0x0000000202027827 */ /* 0x000fe200078e02ff */
[----:B------:R-:W-:-:S03]  /*5e70*/  FSETP.NEU.AND P1, PT, R32, RZ, PT ;  /* 0x000000ff2000720b */ /* 0x000fc60003f2d000 */
[----:B------:R-:W-:Y:S01]  /*5e80*/  FFMA.FTZ R6, R5, R6, 0.28857114911079406738 ;  /* 0x3e93bf9905067423 */ /* 0x000fe20000010006 */
[----:B------:R-:W-:-:S03]  /*5e90*/  IMAD R17, R44, 0x2, R22 ;  /* 0x000000022c117824 */ /* 0x000fc600078e0216 */
[----:B------:R-:W-:Y:S01]  /*5ea0*/  FFMA.FTZ R6, R5, R6, -0.36067417263984680176 ;  /* 0xbeb8aa4905067423 */ /* 0x000fe20000010006 */
[----:B------:R-:W-:-:S03]  /*5eb0*/  IMAD R15, R44, 0x2, R17 ;  /* 0x000000022c0f7824 */ /* 0x000fc600078e0211 */
[C---:B------:R-:W-:Y:S01]  /*5ec0*/  FFMA.FTZ R6, R5.reuse, R6, 0.48089820146560668945 ;  /* 0x3ef6384a05067423 */ /* 0x040fe20000010006 */
[----:B------:R-:W1:Y:S01]  /*5ed0*/  LDS.128 R40, [R30] ;  /* 0x000000001e287984 */ /* 0x000e620000000c00 */
[C---:B------:R-:W-:Y:S02]  /*5ee0*/  IMAD R25, R44.reuse, 0x2, R15 ;  /* 0x000000022c197824 */ /* 0x040fe400078e020f */
[C---:B------:R-:W-:Y:S01]  /*5ef0*/  FFMA.FTZ R6, R5.reuse, R6, -0.72134751081466674805 ;  /* 0xbf38aa3b05067423 */ /* 0x040fe20000010006 */
[----:B------:R-:W-:Y:S01]  /*5f00*/  BAR.SYNC.DEFER_BLOCKING 0x0 ;  /* 0x0000000000007b1d */ /* 0x000fe20000010000 */
[C---:B------:R-:W-:Y:S02]  /*5f10*/  IMAD R26, R44.reuse, 0x2, R25 ;  /* 0x000000022c1a7824 */ /* 0x040fe400078e0219 */
[----:B------:R-:W-:Y:S02]  /*5f20*/  FMUL R6, R5, R6 ;  /* 0x0000000605067220 */ /* 0x000fe40000400000 */
[----:B------:R-:W-:-:S02]  /*5f30*/  IMAD R27, R44, 0x2, R26 ;  /* 0x000000022c1b7824 */ /* 0x000fc400078e021a */
[C---:B------:R-:W-:Y:S02]  /*5f40*/  FMUL R6, R5.reuse, R6 ;  /* 0x0000000605067220 */ /* 0x040fe40000400000 */
[C---:B------:R-:W-:Y:S02]  /*5f50*/  IMAD R29, R44.reuse, 0x2, R27 ;  /* 0x000000022c1d7824 */ /* 0x040fe400078e021b */
[----:B------:R-:W-:Y:S02]  /*5f60*/  FFMA.FTZ R5, R5, 1.4426950216293334961, R6 ;  /* 0x3fb8aa3b05057823 */ /* 0x000fe40000010006 */
[----:B------:R-:W-:Y:S02]  /*5f70*/  IMAD R31, R44, 0x2, R29 ;  /* 0x000000022c1f7824 */ /* 0x000fe400078e021d */
[----:B------:R-:W-:Y:S01]  /*5f80*/  FADD R34, R4, R5 ;  /* 0x0000000504227221 */ /* 0x000fe20000000000 */
[----:B------:R-:W-:Y:S02]  /*5f90*/  @P3 IMAD.MOV.U32 R5, RZ, RZ, 0x7f800000 ;  /* 0x7f800000ff053424 */ /* 0x000fe400078e00ff */
[----:B------:R-:W-:-:S02]  /*5fa0*/  IMAD R33, R44, 0x2, R31 ;  /* 0x000000022c217824 */ /* 0x000fc400078e021f */
[----:B------:R-:W-:Y:S01]  /*5fb0*/  @P3 FFMA.FTZ R34, R32, R5, +INF ;  /* 0x7f80000020223423 */ /* 0x000fe20000010005 */
[----:B0-----:R-:W-:Y:S01]  /*5fc0*/  IADD3 R32, P3, P4, R3, UR4, R36 ;  /* 0x0000000403207c10 */ /* 0x001fe2000fc7e024 */
[----:B------:R-:W-:Y:S01]  /*5fd0*/  IMAD R35, R44, 0x2, R33 ;  /* 0x000000022c237824 */ /* 0x000fe200078e0221 */
[----:B------:R-:W-:Y:S01]  /*5fe0*/  ULDC UR4, c[0x0][0x27c] ;  /* 0x00009f0000047ab9 */ /* 0x000fe20000000800 */
[----:B------:R0:W-:Y:S01]  /*5ff0*/  STSM.16.M88.4 [R28], R100 ;  /* 0x000000641c007844 */ /* 0x0001e20000000200 */
[----:B------:R-:W-:Y:S01]  /*6000*/  IADD3.X R48, R2, UR7, R37, P3, P4 ;  /* 0x0000000702307c10 */ /* 0x000fe20009fe8425 */
[C---:B------:R-:W-:Y:S01]  /*6010*/  IMAD R36, R44.reuse, 0x2, R35 ;  /* 0x000000022c247824 */ /* 0x040fe200078e0223 */
[----:B------:R-:W-:Y:S01]  /*6020*/  BAR.SYNC.DEFER_BLOCKING 0x0 ;  /* 0x0000000000007b1d */ /* 0x000fe20000010000 */
[-C--:B------:R-:W-:Y:S02]  /*6030*/  LEA R4, P6, R21, R32.reuse, 0x1 ;  /* 0x0000002015047211 */ /* 0x080fe400078c08ff */
[----:B------:R-:W-:Y:S01]  /*6040*/  IMAD R37, R44, 0x2, R36 ;  /* 0x000000022c257824 */ /* 0x000fe200078e0224 */
[-C--:B------:R-:W-:Y:S01]  /*6050*/  LEA R2, P5, R19, R32.reuse, 0x1 ;  /* 0x0000002013027211 */ /* 0x080fe200078a08ff */
[----:B------:R-:W-:Y:S01]  /*6060*/  UIMAD UR5, UR5, UR4, URZ ;  /* 0x00000004050572a4 */ /* 0x000fe2000f8e023f */
[----:B------:R-:W-:-:S02]  /*6070*/  LEA R6, P3, R23, R32, 0x1 ;  /* 0x0000002017067211 */ /* 0x000fc400078608ff */
[----:B------:R-:W-:Y:S01]  /*6080*/  LEA.HI.X.SX32 R5, R21, R48, 0x1, P6 ;  /* 0x0000003015057211 */ /* 0x000fe200030f0eff */
[----:B------:R-:W-:Y:S01]  /*6090*/  USHF.L.U32 UR6, UR5, 0x2, URZ ;  /* 0x0000000205067899 */ /* 0x000fe2000800063f */
[----:B------:R-:W-:Y:S01]  /*60a0*/  LEA R8, P4, R24, R32, 0x1 ;  /* 0x0000002018087211 */ /* 0x000fe200078808ff */
[----:B------:R-:W-:Y:S01]  /*60b0*/  UIMAD.WIDE UR4, UR5, 0x4, URZ ;  /* 0x00000004050478a5 */ /* 0x000fe2000f8e023f */
[----:B------:R-:W-:Y:S02]  /*60c0*/  LEA.HI.X.SX32 R3, R19, R48, 0x1, P5 ;  /* 0x0000003013037211 */ /* 0x000fe400028f0eff */
[----:B------:R-:W-:Y:S02]  /*60d0*/  LEA R12, P6, R17, R32, 0x1 ;  /* 0x00000020110c7211 */ /* 0x000fe400078c08ff */
[----:B------:R-:W-:Y:S02]  /*60e0*/  LEA.HI.X.SX32 R7, R23, R48, 0x1, P3 ;  /* 0x0000003017077211 */ /* 0x000fe400018f0eff */
[----:B------:R-:W-:-:S02]  /*60f0*/  LEA R10, P5, R22, R32, 0x1 ;  /* 0x00000020160a7211 */ /* 0x000fc400078a08ff */
[----:B------:R-:W-:Y:S02]  /*6100*/  LEA R14, P3, R15, R32, 0x1 ;  /* 0x000000200f0e7211 */ /* 0x000fe400078608ff */
[-C--:B------:R-:W-:Y:S02]  /*6110*/  LEA.HI.X.SX32 R9, R24, R48.reuse, 0x1, P4 ;  /* 0x0000003018097211 */ /* 0x080fe400020f0eff */
[----:B------:R-:W-:Y:S01]  /*6120*/  LEA.HI.X.SX32 R13, R17, R48, 0x1, P6 ;  /* 0x00000030110d7211 */ /* 0x000fe200030f0eff */
[----:B------:R-:W2:Y:S01]  /*6130*/  LDS.128 R44, [R30] ;  /* 0x000000001e2c7984 */ /* 0x000ea20000000c00 */
[----:B------:R-:W-:Y:S02]  /*6140*/  LEA R16, P4, R25, R32, 0x1 ;  /* 0x0000002019107211 */ /* 0x000fe400078808ff */
[----:B------:R-:W-:Y:S01]  /*6150*/  LEA.HI.X.SX32 R11, R22, R48, 0x1, P5 ;  /* 0x00000030160b7211 */ /* 0x000fe200028f0eff */
[----:B-1----:R-:W-:Y:S01]  /*6160*/  STG.E.U16 desc[UR16][R2.64], R40 ;  /* 0x0000002802007986 */ /* 0x002fe2000c101510 */
[----:B------:R-:W-:-:S02]  /*6170*/  LEA R20, P6, R27, R32, 0x1 ;  /* 0x000000201b147211 */ /* 0x000fc400078c08ff */
[----:B------:R-:W-:Y:S01]  /*6180*/  LEA.HI.X.SX32 R15, R15, R48, 0x1, P3 ;  /* 0x000000300f0f7211 */ /* 0x000fe200018f0eff */
[----:B------:R1:W-:Y:S01]  /*6190*/  STG.E.U16 desc[UR16][R4.64], R41 ;  /* 0x0000002904007986 */ /* 0x0003e2000c101510 */
[----:B------:R-:W-:Y:S02]  /*61a0*/  LEA R22, P3, R29, R32, 0x1 ;  /* 0x000000201d167211 */ /* 0x000fe400078608ff */
[-C--:B------:R-:W-:Y:S01]  /*61b0*/  LEA.HI.X.SX32 R17, R25, R48.reuse, 0x1, P4 ;  /* 0x0000003019117211 */ /* 0x080fe200020f0eff */
[----:B------:R3:W-:Y:S01]  /*61c0*/  STG.E.U16 desc[UR16][R6.64], R42 ;  /* 0x0000002a06007986 */ /* 0x0007e2000c101510 */
[----:B------:R-:W-:Y:S02]  /*61d0*/  LEA.HI.X.SX32 R21, R27, R48, 0x1, P6 ;  /* 0x000000301b157211 */ /* 0x000fe400030f0eff */
[-C--:B------:R-:W-:Y:S01]  /*61e0*/  LEA R24, P4, R31, R32.reuse, 0x1 ;  /* 0x000000201f187211 */ /* 0x080fe200078808ff */
[----:B------:R-:W-:Y:S01]  /*61f0*/  STG.E.U16 desc[UR16][R8.64], R43 ;  /* 0x0000002b08007986 */ /* 0x000fe2000c101510 */
[----:B0-----:R-:W-:-:S02]  /*6200*/  LEA R28, P6, R35, R32, 0x1 ;  /* 0x00000020231c7211 */ /* 0x001fc400078c08ff */
[----:B------:R-:W-:Y:S01]  /*6210*/  LEA.HI.X.SX32 R23, R29, R48, 0x1, P3 ;  /* 0x000000301d177211 */ /* 0x000fe200018f0eff */
[----:B-1----:R-:W0:Y:S01]  /*6220*/  LDC.64 R4, c[0x0][0x230] ;  /* 0x00008c00ff047b82 */ /* 0x002e220000000a00 */
[-C--:B------:R-:W-:Y:S02]  /*6230*/  LEA R30, P3, R36, R32.reuse, 0x1 ;  /* 0x00000020241e7211 */ /* 0x080fe400078608ff */
[----:B------:R-:W-:Y:S02]  /*6240*/  LEA R18, P5, R26, R32, 0x1 ;  /* 0x000000201a127211 */ /* 0x000fe400078a08ff */
[----:B------:R-:W-:Y:S02]  /*6250*/  PRMT R3, R40, 0x7632, R3 ;  /* 0x0000763228037816 */ /* 0x000fe40000000003 */
[-C--:B------:R-:W-:Y:S02]  /*6260*/  LEA.HI.X.SX32 R25, R31, R48.reuse, 0x1, P4 ;  /* 0x000000301f197211 */ /* 0x080fe400020f0eff */
[----:B------:R-:W-:Y:S01]  /*6270*/  LEA.HI.X.SX32 R29, R35, R48, 0x1, P6 ;  /* 0x00000030231d7211 */ /* 0x000fe200030f0eff */
[----:B------:R-:W-:Y:S01]  /*6280*/  STG.E.U16 desc[UR16][R10.64], R3 ;  /* 0x000000030a007986 */ /* 0x000fe2000c101510 */
[----:B---3--:R-:W-:-:S02]  /*6290*/  PRMT R7, R41, 0x7632, R7 ;  /* 0x0000763229077816 */ /* 0x008fc40000000007 */
[-C--:B------:R-:W-:Y:S02]  /*62a0*/  LEA.HI.X.SX32 R31, R36, R48.reuse, 0x1, P3 ;  /* 0x00000030241f7211 */ /* 0x080fe400018f0eff */
[----:B------:R-:W-:Y:S01]  /*62b0*/  PRMT R35, R42, 0x7632, R35 ;  /* 0x000076322a237816 */ /* 0x000fe20000000023 */
[----:B------:R1:W-:Y:S01]  /*62c0*/  STG.E.U16 desc[UR16][R12.64], R7 ;  /* 0x000000070c007986 */ /* 0x0003e2000c101510 */
[----:B------:R-:W-:Y:S02]  /*62d0*/  LEA.HI.X.SX32 R19, R26, R48, 0x1, P5 ;  /* 0x000000301a137211 */ /* 0x000fe400028f0eff */
[----:B------:R-:W-:Y:S01]  /*62e0*/  PRMT R36, R43, 0x7632, R36 ;  /* 0x000076322b247816 */ /* 0x000fe20000000024 */
[----:B------:R3:W-:Y:S01]  /*62f0*/  STG.E.U16 desc[UR16][R14.64], R35 ;  /* 0x000000230e007986 */ /* 0x0007e2000c101510 */
[-C--:B------:R-:W-:Y:S02]  /*6300*/  LEA R26, P5, R33, R32.reuse, 0x1 ;  /* 0x00000020211a7211 */ /* 0x080fe400078a08ff */
[----:B------:R-:W-:Y:S01]  /*6310*/  LEA R32, P4, R37, R32, 0x1 ;  /* 0x0000002025207211 */ /* 0x000fe200078808ff */
[----:B------:R-:W-:Y:S01]  /*6320*/  STG.E.U16 desc[UR16][R16.64], R36 ;  /* 0x0000002410007986 */ /* 0x000fe2000c101510 */
[----:B------:R-:W-:-:S02]  /*6330*/  LEA.HI.X.SX32 R27, R33, R48, 0x1, P5 ;  /* 0x00000030211b7211 */ /* 0x000fc400028f0eff */
[----:B--2---:R-:W-:Y:S01]  /*6340*/  PRMT R2, R45, 0x7632, R2 ;  /* 0x000076322d027816 */ /* 0x004fe20000000002 */
[----:B------:R-:W-:Y:S01]  /*6350*/  STG.E.U16 desc[UR16][R18.64], R44 ;  /* 0x0000002c12007986 */ /* 0x000fe2000c101510 */
[----:B-1----:R-:W-:Y:S02]  /*6360*/  PRMT R13, R44, 0x7632, R13 ;  /* 0x000076322c0d7816 */ /* 0x002fe4000000000d */
[----:B------:R-:W-:Y:S01]  /*6370*/  LEA.HI.X.SX32 R33, R37, R48, 0x1, P4 ;  /* 0x0000003025217211 */ /* 0x000fe200020f0eff */
[----:B------:R-:W-:Y:S01]  /*6380*/  STG.E.U16 desc[UR16][R20.64], R45 ;  /* 0x0000002d14007986 */ /* 0x000fe2000c101510 */
[----:B---3--:R-:W-:Y:S02]  /*6390*/  PRMT R15, R46, 0x7632, R15 ;  /* 0x000076322e0f7816 */ /* 0x008fe4000000000f */
[----:B------:R-:W-:Y:S01]  /*63a0*/  PRMT R6, R47, 0x7632, R6 ;  /* 0x000076322f067816 */ /* 0x000fe20000000006 */
[----:B------:R-:W-:Y:S01]  /*63b0*/  STG.E.U16 desc[UR16][R22.64], R46 ;  /* 0x0000002e16007986 */ /* 0x000fe2000c101510 */
[----:B------:R-:W-:Y:S01]  /*63c0*/  FSEL R3, R0, -INF , P2 ;  /* 0xff80000000037808 */ /* 0x000fe20001000000 */
[----:B------:R-:W-:Y:S01]  /*63d0*/  IMAD.SHL.U32 R0, R39, 0x2, RZ ;  /* 0x0000000227007824 */ /* 0x000fe200078e00ff */
[----:B------:R-:W-:Y:S01]  /*63e0*/  FSEL R34, R34, -INF , P1 ;  /* 0xff80000022227808 */ /* 0x000fe20000800000 */
[----:B------:R-:W-:Y:S02]  /*63f0*/  STG.E.U16 desc[UR16][R24.64], R47 ;  /* 0x0000002f18007986 */ /* 0x000fe4000c101510 */
[----:B------:R-:W-:Y:S01]  /*6400*/  FFMA R56, R3, 0.69314718246459960938, R56 ;  /* 0x3f31721803387823 */ /* 0x000fe20000000038 */
[----:B------:R-:W-:Y:S01]  /*6410*/  LOP3.LUT R0, R0, 0xf8, RZ, 0xc0, !PT ;  /* 0x000000f800007812 */ /* 0x000fe200078ec0ff */
[----:B------:R-:W-:Y:S01]  /*6420*/  STG.E.U16 desc[UR16][R26.64], R13 ;  /* 0x0000000d1a007986 */ /* 0x000fe2000c101510 */
[----:B------:R-:W-:Y:S01]  /*6430*/  FFMA R57, R34, 0.69314718246459960938, R81 ;  /* 0x3f31721822397823 */ /* 0x000fe20000000051 */
[----:B------:R-:W-:-:S02]  /*6440*/  IMAD.SHL.U32 R3, R252, 0x4, RZ ;  /* 0x00000004fc037824 */ /* 0x000fc400078e00ff */
[----:B------:R0:W-:Y:S01]  /*6450*/  STG.E.U16 desc[UR16][R28.64], R2 ;  /* 0x000000021c007986 */ /* 0x0001e2000c101510 */
[----:B------:R-:W-:-:S03]  /*6460*/  IMAD.HI R252, R252, 0x4, RZ ;  /* 0x00000004fcfc7827 */ /* 0x000fc600078e02ff */
[----:B------:R1:W-:Y:S04]  /*6470*/  STG.E.U16 desc[UR16][R30.64], R15 ;  /* 0x0000000f1e007986 */ /* 0x0003e8000c101510 */
[----:B------:R1:W-:Y:S01]  /*6480*/  STG.E.U16 desc[UR16][R32.64], R6 ;  /* 0x0000000620007986 */ /* 0x0003e2000c101510 */
[----:B------:R-:W-:Y:S01]  /*6490*/  BAR.SYNC.DEFER_BLOCKING 0x0 ;  /* 0x0000000000007b1d */ /* 0x000fe20000010000 */
[----:B0-----:R-:W-:-:S04]  /*64a0*/  IADD3 R2, P1, P2, R3, UR6, R4 ;  /* 0x0000000603027c10 */ /* 0x001fc8000fa3e004 */
[----:B------:R-:W-:Y:S01]  /*64b0*/  IADD3.X R3, R252, UR5, R5, P1, P2 ;  /* 0x00000005fc037c10 */ /* 0x000fe20008fe4405 */
[----:B------:R1:W-:Y:S02]  /*64c0*/  STS.64 [R0+UR10], R56 ;  /* 0x0000003800007988 */ /* 0x0003e40008000a0a */
[----:B------:R-:W-:Y:S06]  /*64d0*/  BAR.SYNC.DEFER_BLOCKING 0x0 ;  /* 0x0000000000007b1d */ /* 0x000fec0000010000 */
[----:B------:R-:W-:Y:S05]  /*64e0*/  @P0 EXIT ;  /* 0x000000000000094d */ /* 0x000fea0003800000 */
[----:B------:R-:W0:Y:S04]  /*64f0*/  LDS R5, [R38] ;  /* 0x0000000026057984 */ /* 0x000e280000000800 */
[----:B0-----:R-:W-:Y:S01]  /*6500*/  STG.E desc[UR16][R2.64], R5 ;  /* 0x0000000502007986 */ /* 0x001fe2000c101910 */
[----:B------:R-:W-:Y:S05]  /*6510*/  EXIT ;  /* 0x000000000000794d */ /* 0x000fea0003800000 */
.L_x_2:
[----:B------:R-:W-:-:S00]  /*6520*/  BRA `(.L_x_2) ;  /* 0xfffffffc00fc7947 */ /* 0x000fc0000383ffff */
[----:B------:R-:W-:-:S00]  /*6530*/  NOP ;  /* 0x0000000000007918 */ /* 0x000fc00000000000 */
        /* <DEDUP_REMOVED lines=12> */
.L_x_3:


//--------------------- .nv.global.init           --------------------------
	.section	.nv.global.init,"aw",@progbits
.nv.global.init:
	.type		_$_str,@object
	.size		_$_str,(.L_0 - _$_str)
_$_str:
        /*0000*/ 	.byte	0x5f, 0x5f, 0x43, 0x55, 0x44, 0x41, 0x5f, 0x46, 0x54, 0x5a, 0x00
.L_0:


//--------------------- .nv.shared.attn_fwd       --------------------------
	.section	.nv.shared.attn_fwd,"aw",@nobits
	.sectionflags	@""
	.align	16
	.zero		1024


//--------------------- .nv.shared.reserved.0     --------------------------
	.section	.nv.shared.reserved.0,"aw",@nobits
	.weak		__nv_reservedSMEM_offset_0_alias
	.size		__nv_reservedSMEM_offset_0_alias, 0, 0
	.other		__nv_reservedSMEM_offset_0_alias,@"STO_CUDA_RESERVED_SHARED STV_DEFAULT"
__nv_reservedSMEM_offset_0_alias:
	.zero		0


//--------------------- .nv.constant0.attn_fwd    --------------------------
	.section	.nv.constant0.attn_fwd,"a",@progbits
	.sectionflags	@""
	.align	4
.nv.constant0.attn_fwd:
	.zero		664


//--------------------- SYMBOLS --------------------------

	.type		.nv.reservedSmem.offset0,@object
	.size		.nv.reservedSmem.offset0,0x4
